//
// Generated by NVIDIA NVVM Compiler
//
// Compiler Build ID: CL-36424714
// Cuda compilation tools, release 13.0, V13.0.88
// Based on NVVM 20.0.0
//

.version 9.0
.target sm_100
.address_size 64

	// .globl	_Z5Loop1iPfPiS0_S0_S0_S_S_S_S_fS_

.visible .entry _Z5Loop1iPfPiS0_S0_S0_S_S_S_S_fS_(
	.param .u32 _Z5Loop1iPfPiS0_S0_S0_S_S_S_S_fS__param_0,
	.param .u64 .ptr .align 1 _Z5Loop1iPfPiS0_S0_S0_S_S_S_S_fS__param_1,
	.param .u64 .ptr .align 1 _Z5Loop1iPfPiS0_S0_S0_S_S_S_S_fS__param_2,
	.param .u64 .ptr .align 1 _Z5Loop1iPfPiS0_S0_S0_S_S_S_S_fS__param_3,
	.param .u64 .ptr .align 1 _Z5Loop1iPfPiS0_S0_S0_S_S_S_S_fS__param_4,
	.param .u64 .ptr .align 1 _Z5Loop1iPfPiS0_S0_S0_S_S_S_S_fS__param_5,
	.param .u64 .ptr .align 1 _Z5Loop1iPfPiS0_S0_S0_S_S_S_S_fS__param_6,
	.param .u64 .ptr .align 1 _Z5Loop1iPfPiS0_S0_S0_S_S_S_S_fS__param_7,
	.param .u64 .ptr .align 1 _Z5Loop1iPfPiS0_S0_S0_S_S_S_S_fS__param_8,
	.param .u64 .ptr .align 1 _Z5Loop1iPfPiS0_S0_S0_S_S_S_S_fS__param_9,
	.param .f32 _Z5Loop1iPfPiS0_S0_S0_S_S_S_S_fS__param_10,
	.param .u64 .ptr .align 1 _Z5Loop1iPfPiS0_S0_S0_S_S_S_S_fS__param_11
)
{
	.reg .pred 	%p<5>;
	.reg .b32 	%r<28>;
	.reg .b32 	%f<36>;
	.reg .b64 	%rd<55>;

	ld.param.u32 	%r9, [_Z5Loop1iPfPiS0_S0_S0_S_S_S_S_fS__param_0];
	ld.param.f32 	%f3, [_Z5Loop1iPfPiS0_S0_S0_S_S_S_S_fS__param_10];
	setp.lt.s32 	%p1, %r9, 1;
	@%p1 bra 	$L__BB0_7;
	ld.param.u64 	%rd52, [_Z5Loop1iPfPiS0_S0_S0_S_S_S_S_fS__param_11];
	ld.param.u64 	%rd50, [_Z5Loop1iPfPiS0_S0_S0_S_S_S_S_fS__param_8];
	ld.param.u64 	%rd49, [_Z5Loop1iPfPiS0_S0_S0_S_S_S_S_fS__param_7];
	ld.param.u64 	%rd48, [_Z5Loop1iPfPiS0_S0_S0_S_S_S_S_fS__param_6];
	ld.param.u64 	%rd47, [_Z5Loop1iPfPiS0_S0_S0_S_S_S_S_fS__param_5];
	ld.param.u64 	%rd46, [_Z5Loop1iPfPiS0_S0_S0_S_S_S_S_fS__param_4];
	ld.param.u64 	%rd45, [_Z5Loop1iPfPiS0_S0_S0_S_S_S_S_fS__param_3];
	ld.param.u64 	%rd44, [_Z5Loop1iPfPiS0_S0_S0_S_S_S_S_fS__param_2];
	ld.param.u64 	%rd43, [_Z5Loop1iPfPiS0_S0_S0_S_S_S_S_fS__param_1];
	cvta.to.global.u64 	%rd1, %rd43;
	mov.u32 	%r11, %tid.x;
	mov.u32 	%r12, %ctaid.x;
	mov.u32 	%r13, %ntid.x;
	mad.lo.s32 	%r14, %r13, %r12, %r11;
	cvta.to.global.u64 	%rd25, %rd44;
	cvta.to.global.u64 	%rd26, %rd45;
	mul.lo.s32 	%r1, %r14, %r9;
	mul.wide.s32 	%rd27, %r14, 4;
	add.s64 	%rd2, %rd25, %rd27;
	add.s64 	%rd3, %rd26, %rd27;
	add.f32 	%f4, %f3, 0f3F800000;
	mul.f32 	%f1, %f3, %f4;
	neg.s32 	%r26, %r9;
	cvta.to.global.u64 	%rd4, %rd48;
	cvta.to.global.u64 	%rd5, %rd49;
	cvta.to.global.u64 	%rd53, %rd46;
	cvta.to.global.u64 	%rd7, %rd50;
	cvta.to.global.u64 	%rd54, %rd47;
	cvta.to.global.u64 	%rd9, %rd52;
	mov.b32 	%r27, 0;
	mov.u32 	%r25, %r1;
$L__BB0_2:
	ld.param.u64 	%rd51, [_Z5Loop1iPfPiS0_S0_S0_S_S_S_S_fS__param_9];
	mul.wide.s32 	%rd28, %r25, 4;
	add.s64 	%rd12, %rd9, %rd28;
	cvta.to.global.u64 	%rd29, %rd51;
	add.s64 	%rd30, %rd29, %rd28;
	add.s64 	%rd31, %rd7, %rd28;
	add.s64 	%rd32, %rd5, %rd28;
	add.s64 	%rd33, %rd4, %rd28;
	add.s64 	%rd34, %rd1, %rd28;
	ld.global.f32 	%f5, [%rd34];
	ld.global.u32 	%r15, [%rd2];
	mad.lo.s32 	%r16, %r15, %r9, %r27;
	mul.wide.s32 	%rd35, %r16, 4;
	add.s64 	%rd36, %rd1, %rd35;
	ld.global.f32 	%f6, [%rd36];
	sub.f32 	%f7, %f6, %f5;
	st.global.f32 	[%rd33], %f7;
	ld.global.u32 	%r17, [%rd3];
	mad.lo.s32 	%r18, %r17, %r9, %r27;
	mul.wide.s32 	%rd37, %r18, 4;
	add.s64 	%rd38, %rd1, %rd37;
	ld.global.f32 	%f8, [%rd38];
	sub.f32 	%f9, %f8, %f5;
	st.global.f32 	[%rd32], %f9;
	ld.global.u32 	%r19, [%rd53];
	add.s32 	%r20, %r19, %r1;
	mul.wide.s32 	%rd39, %r20, 4;
	add.s64 	%rd40, %rd1, %rd39;
	ld.global.f32 	%f10, [%rd40];
	sub.f32 	%f11, %f10, %f5;
	st.global.f32 	[%rd31], %f11;
	ld.global.u32 	%r21, [%rd54];
	add.s32 	%r22, %r21, %r1;
	mul.wide.s32 	%rd41, %r22, 4;
	add.s64 	%rd42, %rd1, %rd41;
	ld.global.f32 	%f12, [%rd42];
	sub.f32 	%f13, %f12, %f5;
	st.global.f32 	[%rd30], %f13;
	ld.global.f32 	%f14, [%rd33];
	ld.global.f32 	%f15, [%rd32];
	mul.f32 	%f16, %f15, %f15;
	fma.rn.f32 	%f17, %f14, %f14, %f16;
	fma.rn.f32 	%f18, %f13, %f13, %f17;
	ld.global.f32 	%f19, [%rd31];
	fma.rn.f32 	%f20, %f19, %f19, %f18;
	mul.f32 	%f21, %f5, %f5;
	div.rn.f32 	%f22, %f20, %f21;
	add.f32 	%f23, %f14, %f15;
	add.f32 	%f24, %f23, %f13;
	add.f32 	%f25, %f24, %f19;
	div.rn.f32 	%f26, %f25, %f5;
	mul.f32 	%f27, %f26, %f26;
	mul.f32 	%f28, %f27, 0fBD800000;
	fma.rn.f32 	%f29, %f22, 0f3F000000, %f28;
	fma.rn.f32 	%f30, %f26, 0f3E800000, 0f3F800000;
	mul.f32 	%f31, %f30, %f30;
	div.rn.f32 	%f32, %f29, %f31;
	sub.f32 	%f33, %f32, %f3;
	div.rn.f32 	%f34, %f33, %f1;
	add.f32 	%f35, %f34, 0f3F800000;
	rcp.rn.f32 	%f2, %f35;
	st.global.f32 	[%rd12], %f2;
	setp.geu.f32 	%p2, %f2, 0f00000000;
	@%p2 bra 	$L__BB0_4;
	mov.b32 	%r24, 0;
	st.global.u32 	[%rd12], %r24;
	bra.uni 	$L__BB0_6;
$L__BB0_4:
	setp.leu.f32 	%p3, %f2, 0f3F800000;
	@%p3 bra 	$L__BB0_6;
	mov.b32 	%r23, 1065353216;
	st.global.u32 	[%rd12], %r23;
$L__BB0_6:
	add.s32 	%r27, %r27, 1;
	add.s32 	%r26, %r26, 1;
	setp.ne.s32 	%p4, %r26, 0;
	add.s64 	%rd54, %rd54, 4;
	add.s64 	%rd53, %rd53, 4;
	add.s32 	%r25, %r25, 1;
	@%p4 bra 	$L__BB0_2;
$L__BB0_7:
	ret;

}
	// .globl	_Z5Loop2iPfS_PiS0_S_S_S_S_f
.visible .entry _Z5Loop2iPfS_PiS0_S_S_S_S_f(
	.param .u32 _Z5Loop2iPfS_PiS0_S_S_S_S_f_param_0,
	.param .u64 .ptr .align 1 _Z5Loop2iPfS_PiS0_S_S_S_S_f_param_1,
	.param .u64 .ptr .align 1 _Z5Loop2iPfS_PiS0_S_S_S_S_f_param_2,
	.param .u64 .ptr .align 1 _Z5Loop2iPfS_PiS0_S_S_S_S_f_param_3,
	.param .u64 .ptr .align 1 _Z5Loop2iPfS_PiS0_S_S_S_S_f_param_4,
	.param .u64 .ptr .align 1 _Z5Loop2iPfS_PiS0_S_S_S_S_f_param_5,
	.param .u64 .ptr .align 1 _Z5Loop2iPfS_PiS0_S_S_S_S_f_param_6,
	.param .u64 .ptr .align 1 _Z5Loop2iPfS_PiS0_S_S_S_S_f_param_7,
	.param .u64 .ptr .align 1 _Z5Loop2iPfS_PiS0_S_S_S_S_f_param_8,
	.param .f32 _Z5Loop2iPfS_PiS0_S_S_S_S_f_param_9
)
{
	.reg .pred 	%p<8>;
	.reg .b32 	%r<54>;
	.reg .b32 	%f<93>;
	.reg .b64 	%rd<90>;
	.reg .b64 	%fd<24>;

	ld.param.u32 	%r12, [_Z5Loop2iPfS_PiS0_S_S_S_S_f_param_0];
	ld.param.u64 	%rd15, [_Z5Loop2iPfS_PiS0_S_S_S_S_f_param_1];
	ld.param.u64 	%rd16, [_Z5Loop2iPfS_PiS0_S_S_S_S_f_param_2];
	ld.param.u64 	%rd14, [_Z5Loop2iPfS_PiS0_S_S_S_S_f_param_3];
	ld.param.u64 	%rd17, [_Z5Loop2iPfS_PiS0_S_S_S_S_f_param_4];
	ld.param.u64 	%rd18, [_Z5Loop2iPfS_PiS0_S_S_S_S_f_param_5];
	ld.param.u64 	%rd19, [_Z5Loop2iPfS_PiS0_S_S_S_S_f_param_6];
	ld.param.u64 	%rd20, [_Z5Loop2iPfS_PiS0_S_S_S_S_f_param_7];
	ld.param.u64 	%rd21, [_Z5Loop2iPfS_PiS0_S_S_S_S_f_param_8];
	ld.param.f32 	%f1, [_Z5Loop2iPfS_PiS0_S_S_S_S_f_param_9];
	cvta.to.global.u64 	%rd1, %rd15;
	cvta.to.global.u64 	%rd2, %rd20;
	cvta.to.global.u64 	%rd3, %rd21;
	cvta.to.global.u64 	%rd4, %rd19;
	cvta.to.global.u64 	%rd5, %rd18;
	cvta.to.global.u64 	%rd6, %rd17;
	cvta.to.global.u64 	%rd7, %rd16;
	setp.lt.s32 	%p1, %r12, 1;
	@%p1 bra 	$L__BB1_9;
	mov.u32 	%r14, %tid.x;
	mov.u32 	%r15, %ctaid.x;
	mov.u32 	%r16, %ntid.x;
	mad.lo.s32 	%r17, %r16, %r15, %r14;
	cvta.to.global.u64 	%rd22, %rd14;
	mul.lo.s32 	%r1, %r17, %r12;
	mul.wide.s32 	%rd23, %r17, 4;
	add.s64 	%rd8, %rd22, %rd23;
	cvt.f64.f32 	%fd2, %f1;
	mul.f64 	%fd1, %fd2, 0d3FD0000000000000;
	and.b32  	%r2, %r12, 3;
	setp.lt.u32 	%p2, %r12, 4;
	mov.b32 	%r53, 0;
	@%p2 bra 	$L__BB1_4;
	and.b32  	%r53, %r12, 2147483644;
	neg.s32 	%r51, %r53;
	add.s64 	%rd88, %rd6, 8;
	mov.b64 	%rd89, 0;
	add.s64 	%rd26, %rd7, 12;
	mov.u32 	%r50, %r1;
$L__BB1_3:
	.pragma "nounroll";
	cvt.u32.u64 	%r18, %rd89;
	mul.wide.s32 	%rd25, %r50, 4;
	add.s64 	%rd27, %rd26, %rd25;
	ld.global.f32 	%f2, [%rd27+-12];
	ld.global.u32 	%r19, [%rd8];
	mad.lo.s32 	%r20, %r19, %r12, %r18;
	mul.wide.s32 	%rd28, %r20, 4;
	add.s64 	%rd29, %rd26, %rd28;
	ld.global.f32 	%f3, [%rd29+-12];
	ld.global.u32 	%r21, [%rd88+-8];
	add.s32 	%r22, %r21, %r1;
	mul.wide.s32 	%rd30, %r22, 4;
	add.s64 	%rd31, %rd7, %rd30;
	ld.global.f32 	%f4, [%rd31];
	add.s64 	%rd32, %rd5, %rd25;
	ld.global.f32 	%f5, [%rd32];
	add.s64 	%rd33, %rd4, %rd25;
	ld.global.f32 	%f6, [%rd33];
	mul.f32 	%f7, %f3, %f6;
	fma.rn.f32 	%f8, %f2, %f5, %f7;
	add.s64 	%rd34, %rd3, %rd25;
	ld.global.f32 	%f9, [%rd34];
	fma.rn.f32 	%f10, %f2, %f9, %f8;
	add.s64 	%rd35, %rd2, %rd25;
	ld.global.f32 	%f11, [%rd35];
	fma.rn.f32 	%f12, %f4, %f11, %f10;
	add.s64 	%rd36, %rd1, %rd25;
	ld.global.f32 	%f13, [%rd36];
	cvt.f64.f32 	%fd3, %f13;
	cvt.f64.f32 	%fd4, %f12;
	fma.rn.f64 	%fd5, %fd1, %fd4, %fd3;
	cvt.rn.f32.f64 	%f14, %fd5;
	st.global.f32 	[%rd36], %f14;
	ld.global.f32 	%f15, [%rd27+-8];
	ld.global.u32 	%r23, [%rd8];
	mul.lo.s32 	%r24, %r23, %r12;
	cvt.s64.s32 	%rd37, %r24;
	add.s64 	%rd38, %rd89, %rd37;
	shl.b64 	%rd39, %rd38, 2;
	add.s64 	%rd40, %rd26, %rd39;
	ld.global.f32 	%f16, [%rd40+-8];
	ld.global.u32 	%r25, [%rd88+-4];
	add.s32 	%r26, %r25, %r1;
	mul.wide.s32 	%rd41, %r26, 4;
	add.s64 	%rd42, %rd7, %rd41;
	ld.global.f32 	%f17, [%rd42];
	ld.global.f32 	%f18, [%rd32+4];
	ld.global.f32 	%f19, [%rd33+4];
	mul.f32 	%f20, %f16, %f19;
	fma.rn.f32 	%f21, %f15, %f18, %f20;
	ld.global.f32 	%f22, [%rd34+4];
	fma.rn.f32 	%f23, %f15, %f22, %f21;
	ld.global.f32 	%f24, [%rd35+4];
	fma.rn.f32 	%f25, %f17, %f24, %f23;
	ld.global.f32 	%f26, [%rd36+4];
	cvt.f64.f32 	%fd6, %f26;
	cvt.f64.f32 	%fd7, %f25;
	fma.rn.f64 	%fd8, %fd1, %fd7, %fd6;
	cvt.rn.f32.f64 	%f27, %fd8;
	st.global.f32 	[%rd36+4], %f27;
	ld.global.f32 	%f28, [%rd27+-4];
	ld.global.u32 	%r27, [%rd8];
	mul.lo.s32 	%r28, %r27, %r12;
	cvt.s64.s32 	%rd43, %r28;
	add.s64 	%rd44, %rd89, %rd43;
	shl.b64 	%rd45, %rd44, 2;
	add.s64 	%rd46, %rd26, %rd45;
	ld.global.f32 	%f29, [%rd46+-4];
	ld.global.u32 	%r29, [%rd88];
	add.s32 	%r30, %r29, %r1;
	mul.wide.s32 	%rd47, %r30, 4;
	add.s64 	%rd48, %rd7, %rd47;
	ld.global.f32 	%f30, [%rd48];
	ld.global.f32 	%f31, [%rd32+8];
	ld.global.f32 	%f32, [%rd33+8];
	mul.f32 	%f33, %f29, %f32;
	fma.rn.f32 	%f34, %f28, %f31, %f33;
	ld.global.f32 	%f35, [%rd34+8];
	fma.rn.f32 	%f36, %f28, %f35, %f34;
	ld.global.f32 	%f37, [%rd35+8];
	fma.rn.f32 	%f38, %f30, %f37, %f36;
	ld.global.f32 	%f39, [%rd36+8];
	cvt.f64.f32 	%fd9, %f39;
	cvt.f64.f32 	%fd10, %f38;
	fma.rn.f64 	%fd11, %fd1, %fd10, %fd9;
	cvt.rn.f32.f64 	%f40, %fd11;
	st.global.f32 	[%rd36+8], %f40;
	ld.global.f32 	%f41, [%rd27];
	ld.global.u32 	%r31, [%rd8];
	mul.lo.s32 	%r32, %r31, %r12;
	cvt.s64.s32 	%rd49, %r32;
	add.s64 	%rd50, %rd89, %rd49;
	shl.b64 	%rd51, %rd50, 2;
	add.s64 	%rd52, %rd26, %rd51;
	ld.global.f32 	%f42, [%rd52];
	ld.global.u32 	%r33, [%rd88+4];
	add.s32 	%r34, %r33, %r1;
	mul.wide.s32 	%rd53, %r34, 4;
	add.s64 	%rd54, %rd7, %rd53;
	ld.global.f32 	%f43, [%rd54];
	ld.global.f32 	%f44, [%rd32+12];
	ld.global.f32 	%f45, [%rd33+12];
	mul.f32 	%f46, %f42, %f45;
	fma.rn.f32 	%f47, %f41, %f44, %f46;
	ld.global.f32 	%f48, [%rd34+12];
	fma.rn.f32 	%f49, %f41, %f48, %f47;
	ld.global.f32 	%f50, [%rd35+12];
	fma.rn.f32 	%f51, %f43, %f50, %f49;
	ld.global.f32 	%f52, [%rd36+12];
	cvt.f64.f32 	%fd12, %f52;
	cvt.f64.f32 	%fd13, %f51;
	fma.rn.f64 	%fd14, %fd1, %fd13, %fd12;
	cvt.rn.f32.f64 	%f53, %fd14;
	st.global.f32 	[%rd36+12], %f53;
	add.s64 	%rd89, %rd89, 4;
	add.s32 	%r51, %r51, 4;
	add.s32 	%r50, %r50, 4;
	add.s64 	%rd88, %rd88, 16;
	setp.ne.s32 	%p3, %r51, 0;
	@%p3 bra 	$L__BB1_3;
$L__BB1_4:
	setp.eq.s32 	%p4, %r2, 0;
	@%p4 bra 	$L__BB1_9;
	setp.eq.s32 	%p5, %r2, 1;
	@%p5 bra 	$L__BB1_7;
	add.s32 	%r35, %r53, %r1;
	mul.wide.s32 	%rd55, %r35, 4;
	add.s64 	%rd56, %rd7, %rd55;
	ld.global.f32 	%f54, [%rd56];
	ld.global.u32 	%r36, [%rd8];
	mad.lo.s32 	%r37, %r36, %r12, %r53;
	mul.wide.s32 	%rd57, %r37, 4;
	add.s64 	%rd58, %rd7, %rd57;
	ld.global.f32 	%f55, [%rd58];
	cvt.u64.u32 	%rd59, %r53;
	mul.wide.u32 	%rd60, %r53, 4;
	add.s64 	%rd61, %rd6, %rd60;
	ld.global.u32 	%r38, [%rd61];
	add.s32 	%r39, %r38, %r1;
	mul.wide.s32 	%rd62, %r39, 4;
	add.s64 	%rd63, %rd7, %rd62;
	ld.global.f32 	%f56, [%rd63];
	add.s64 	%rd64, %rd5, %rd55;
	ld.global.f32 	%f57, [%rd64];
	add.s64 	%rd65, %rd4, %rd55;
	ld.global.f32 	%f58, [%rd65];
	mul.f32 	%f59, %f55, %f58;
	fma.rn.f32 	%f60, %f54, %f57, %f59;
	add.s64 	%rd66, %rd3, %rd55;
	ld.global.f32 	%f61, [%rd66];
	fma.rn.f32 	%f62, %f54, %f61, %f60;
	add.s64 	%rd67, %rd2, %rd55;
	ld.global.f32 	%f63, [%rd67];
	fma.rn.f32 	%f64, %f56, %f63, %f62;
	add.s64 	%rd68, %rd1, %rd55;
	ld.global.f32 	%f65, [%rd68];
	cvt.f64.f32 	%fd15, %f65;
	cvt.f64.f32 	%fd16, %f64;
	fma.rn.f64 	%fd17, %fd1, %fd16, %fd15;
	cvt.rn.f32.f64 	%f66, %fd17;
	st.global.f32 	[%rd68], %f66;
	ld.global.f32 	%f67, [%rd56+4];
	ld.global.u32 	%r40, [%rd8];
	mul.lo.s32 	%r41, %r40, %r12;
	cvt.s64.s32 	%rd69, %r41;
	add.s64 	%rd70, %rd69, %rd59;
	shl.b64 	%rd71, %rd70, 2;
	add.s64 	%rd72, %rd7, %rd71;
	ld.global.f32 	%f68, [%rd72+4];
	ld.global.u32 	%r42, [%rd61+4];
	add.s32 	%r43, %r42, %r1;
	mul.wide.s32 	%rd73, %r43, 4;
	add.s64 	%rd74, %rd7, %rd73;
	ld.global.f32 	%f69, [%rd74];
	ld.global.f32 	%f70, [%rd64+4];
	ld.global.f32 	%f71, [%rd65+4];
	mul.f32 	%f72, %f68, %f71;
	fma.rn.f32 	%f73, %f67, %f70, %f72;
	ld.global.f32 	%f74, [%rd66+4];
	fma.rn.f32 	%f75, %f67, %f74, %f73;
	ld.global.f32 	%f76, [%rd67+4];
	fma.rn.f32 	%f77, %f69, %f76, %f75;
	ld.global.f32 	%f78, [%rd68+4];
	cvt.f64.f32 	%fd18, %f78;
	cvt.f64.f32 	%fd19, %f77;
	fma.rn.f64 	%fd20, %fd1, %fd19, %fd18;
	cvt.rn.f32.f64 	%f79, %fd20;
	st.global.f32 	[%rd68+4], %f79;
	add.s32 	%r53, %r53, 2;
$L__BB1_7:
	and.b32  	%r44, %r12, 1;
	setp.eq.b32 	%p6, %r44, 1;
	not.pred 	%p7, %p6;
	@%p7 bra 	$L__BB1_9;
	add.s32 	%r45, %r53, %r1;
	mul.wide.s32 	%rd75, %r45, 4;
	add.s64 	%rd76, %rd7, %rd75;
	ld.global.f32 	%f80, [%rd76];
	ld.global.u32 	%r46, [%rd8];
	mad.lo.s32 	%r47, %r46, %r12, %r53;
	mul.wide.s32 	%rd77, %r47, 4;
	add.s64 	%rd78, %rd7, %rd77;
	ld.global.f32 	%f81, [%rd78];
	mul.wide.u32 	%rd79, %r53, 4;
	add.s64 	%rd80, %rd6, %rd79;
	ld.global.u32 	%r48, [%rd80];
	add.s32 	%r49, %r48, %r1;
	mul.wide.s32 	%rd81, %r49, 4;
	add.s64 	%rd82, %rd7, %rd81;
	ld.global.f32 	%f82, [%rd82];
	add.s64 	%rd83, %rd5, %rd75;
	ld.global.f32 	%f83, [%rd83];
	add.s64 	%rd84, %rd4, %rd75;
	ld.global.f32 	%f84, [%rd84];
	mul.f32 	%f85, %f81, %f84;
	fma.rn.f32 	%f86, %f80, %f83, %f85;
	add.s64 	%rd85, %rd3, %rd75;
	ld.global.f32 	%f87, [%rd85];
	fma.rn.f32 	%f88, %f80, %f87, %f86;
	add.s64 	%rd86, %rd2, %rd75;
	ld.global.f32 	%f89, [%rd86];
	fma.rn.f32 	%f90, %f82, %f89, %f88;
	add.s64 	%rd87, %rd1, %rd75;
	ld.global.f32 	%f91, [%rd87];
	cvt.f64.f32 	%fd21, %f91;
	cvt.f64.f32 	%fd22, %f90;
	fma.rn.f64 	%fd23, %fd1, %fd22, %fd21;
	cvt.rn.f32.f64 	%f92, %fd23;
	st.global.f32 	[%rd87], %f92;
$L__BB1_9:
	ret;

}


// ===== COMPILED SASS (sm_100) =====

	.target	sm_100

	.elftype	@"ET_EXEC"


//--------------------- .note.nv.tkinfo           --------------------------
	.section	.note.nv.tkinfo,"",@"SHT_NOTE"
	.sectionflags	@"SHF_NOTE_NV_TKINFO"
	.tkinfo
        /*0018*/ 	.word	0x00000002
        /*0030*/ 	.string	""
        /*0030*/ 	.string	"ptxas"
        /*0030*/ 	.string	"Cuda compilation tools, release 13.0, V13.0.88"
        /*0030*/ 	.string	"Build cuda_13.0.r13.0/compiler.36424714_0"
        /*0030*/ 	.string	"-arch sm_100 -m 64 "



//--------------------- .note.nv.cuinfo           --------------------------
	.section	.note.nv.cuinfo,"",@"SHT_NOTE"
	.sectionflags	@"SHF_NOTE_NV_CUINFO"
        /*0018*/ 	.short	0x0002
        /*001a*/ 	.short	0x0064
        /*001c*/ 	.short	0x0082
	.zero		2


//--------------------- .nv.info                  --------------------------
	.section	.nv.info,"",@"SHT_CUDA_INFO"
	.align	4


	//----- nvinfo : EIATTR_REGCOUNT
	.align		4
        /*0000*/ 	.byte	0x04, 0x2f
        /*0002*/ 	.short	(.L_1 - .L_0)
	.align		4
.L_0:
        /*0004*/ 	.word	index@(_Z5Loop1iPfPiS0_S0_S0_S_S_S_S_fS_)
        /*0008*/ 	.word	0x00000020


	//----- nvinfo : EIATTR_FRAME_SIZE
	.align		4
.L_1:
        /*000c*/ 	.byte	0x04, 0x11
        /*000e*/ 	.short	(.L_3 - .L_2)
	.align		4
.L_2:
        /*0010*/ 	.word	index@($__internal_1_$__cuda_sm3x_div_rn_noftz_f32_slowpath)
        /*0014*/ 	.word	0x00000000


	//----- nvinfo : EIATTR_FRAME_SIZE
	.align		4
.L_3:
        /*0018*/ 	.byte	0x04, 0x11
        /*001a*/ 	.short	(.L_5 - .L_4)
	.align		4
.L_4:
        /*001c*/ 	.word	index@($__internal_0_$__cuda_sm20_rcp_rn_f32_slowpath)
        /*0020*/ 	.word	0x00000000


	//----- nvinfo : EIATTR_FRAME_SIZE
	.align		4
.L_5:
        /*0024*/ 	.byte	0x04, 0x11
        /*0026*/ 	.short	(.L_7 - .L_6)
	.align		4
.L_6:
        /*0028*/ 	.word	index@(_Z5Loop1iPfPiS0_S0_S0_S_S_S_S_fS_)
        /*002c*/ 	.word	0x00000000


	//----- nvinfo : EIATTR_REGCOUNT
	.align		4
.L_7:
        /*0030*/ 	.byte	0x04, 0x2f
        /*0032*/ 	.short	(.L_9 - .L_8)
	.align		4
.L_8:
        /*0034*/ 	.word	index@(_Z5Loop2iPfS_PiS0_S_S_S_S_f)
        /*0038*/ 	.word	0x00000020


	//----- nvinfo : EIATTR_FRAME_SIZE
	.align		4
.L_9:
        /*003c*/ 	.byte	0x04, 0x11
        /*003e*/ 	.short	(.L_11 - .L_10)
	.align		4
.L_10:
        /*0040*/ 	.word	index@(_Z5Loop2iPfS_PiS0_S_S_S_S_f)
        /*0044*/ 	.word	0x00000000


	//----- nvinfo : EIATTR_MIN_STACK_SIZE
	.align		4
.L_11:
        /*0048*/ 	.byte	0x04, 0x12
        /*004a*/ 	.short	(.L_13 - .L_12)
	.align		4
.L_12:
        /*004c*/ 	.word	index@(_Z5Loop2iPfS_PiS0_S_S_S_S_f)
        /*0050*/ 	.word	0x00000000


	//----- nvinfo : EIATTR_MIN_STACK_SIZE
	.align		4
.L_13:
        /*0054*/ 	.byte	0x04, 0x12
        /*0056*/ 	.short	(.L_15 - .L_14)
	.align		4
.L_14:
        /*0058*/ 	.word	index@(_Z5Loop1iPfPiS0_S0_S0_S_S_S_S_fS_)
        /*005c*/ 	.word	0x00000000
.L_15:


//--------------------- .nv.compat                --------------------------
	.section	.nv.compat,"",@"SHT_CUDA_COMPAT_INFO"
	.align	4
        /*0000*/ 	.byte	0x02, 0x09, 0x00, 0x00, 0x02, 0x02, 0x01, 0x00, 0x02, 0x05, 0x05, 0x00, 0x03, 0x07, 0x01, 0x01
        /*0010*/ 	.byte	0x02, 0x03, 0x00, 0x00, 0x02, 0x06, 0x01, 0x00, 0x04, 0x0b, 0x08, 0x00, 0x01, 0x00, 0x00, 0x00
        /*0020*/ 	.byte	0x00, 0x00, 0x00, 0x00


//--------------------- .nv.info._Z5Loop2iPfS_PiS0_S_S_S_S_f --------------------------
	.section	.nv.info._Z5Loop2iPfS_PiS0_S_S_S_S_f,"",@"SHT_CUDA_INFO"
	.sectionflags	@""
	.align	4


	//----- nvinfo : EIATTR_CUDA_API_VERSION
	.align		4
        /*0000*/ 	.byte	0x04, 0x37
        /*0002*/ 	.short	(.L_17 - .L_16)
.L_16:
        /*0004*/ 	.word	0x00000082


	//----- nvinfo : EIATTR_KPARAM_INFO
	.align		4
.L_17:
        /*0008*/ 	.byte	0x04, 0x17
        /*000a*/ 	.short	(.L_19 - .L_18)
.L_18:
        /*000c*/ 	.word	0x00000000
        /*0010*/ 	.short	0x0009
        /*0012*/ 	.short	0x0048
        /*0014*/ 	.byte	0x00, 0xf0, 0x11, 0x00


	//----- nvinfo : EIATTR_KPARAM_INFO
	.align		4
.L_19:
        /*0018*/ 	.byte	0x04, 0x17
        /*001a*/ 	.short	(.L_21 - .L_20)
.L_20:
        /*001c*/ 	.word	0x00000000
        /*0020*/ 	.short	0x0008
        /*0022*/ 	.short	0x0040
        /*0024*/ 	.byte	0x00, 0xf5, 0x21, 0x00


	//----- nvinfo : EIATTR_KPARAM_INFO
	.align		4
.L_21:
        /*0028*/ 	.byte	0x04, 0x17
        /*002a*/ 	.short	(.L_23 - .L_22)
.L_22:
        /*002c*/ 	.word	0x00000000
        /*0030*/ 	.short	0x0007
        /*0032*/ 	.short	0x0038
        /*0034*/ 	.byte	0x00, 0xf5, 0x21, 0x00


	//----- nvinfo : EIATTR_KPARAM_INFO
	.align		4
.L_23:
        /*0038*/ 	.byte	0x04, 0x17
        /*003a*/ 	.short	(.L_25 - .L_24)
.L_24:
        /*003c*/ 	.word	0x00000000
        /*0040*/ 	.short	0x0006
        /*0042*/ 	.short	0x0030
        /*0044*/ 	.byte	0x00, 0xf5, 0x21, 0x00


	//----- nvinfo : EIATTR_KPARAM_INFO
	.align		4
.L_25:
        /*0048*/ 	.byte	0x04, 0x17
        /*004a*/ 	.short	(.L_27 - .L_26)
.L_26:
        /*004c*/ 	.word	0x00000000
        /*0050*/ 	.short	0x0005
        /*0052*/ 	.short	0x0028
        /*0054*/ 	.byte	0x00, 0xf5, 0x21, 0x00


	//----- nvinfo : EIATTR_KPARAM_INFO
	.align		4
.L_27:
        /*0058*/ 	.byte	0x04, 0x17
        /*005a*/ 	.short	(.L_29 - .L_28)
.L_28:
        /*005c*/ 	.word	0x00000000
        /*0060*/ 	.short	0x0004
        /*0062*/ 	.short	0x0020
        /*0064*/ 	.byte	0x00, 0xf5, 0x21, 0x00


	//----- nvinfo : EIATTR_KPARAM_INFO
	.align		4
.L_29:
        /*0068*/ 	.byte	0x04, 0x17
        /*006a*/ 	.short	(.L_31 - .L_30)
.L_30:
        /*006c*/ 	.word	0x00000000
        /*0070*/ 	.short	0x0003
        /*0072*/ 	.short	0x0018
        /*0074*/ 	.byte	0x00, 0xf5, 0x21, 0x00


	//----- nvinfo : EIATTR_KPARAM_INFO
	.align		4
.L_31:
        /*0078*/ 	.byte	0x04, 0x17
        /*007a*/ 	.short	(.L_33 - .L_32)
.L_32:
        /*007c*/ 	.word	0x00000000
        /*0080*/ 	.short	0x0002
        /*0082*/ 	.short	0x0010
        /*0084*/ 	.byte	0x00, 0xf5, 0x21, 0x00


	//----- nvinfo : EIATTR_KPARAM_INFO
	.align		4
.L_33:
        /*0088*/ 	.byte	0x04, 0x17
        /*008a*/ 	.short	(.L_35 - .L_34)
.L_34:
        /*008c*/ 	.word	0x00000000
        /*0090*/ 	.short	0x0001
        /*0092*/ 	.short	0x0008
        /*0094*/ 	.byte	0x00, 0xf5, 0x21, 0x00


	//----- nvinfo : EIATTR_KPARAM_INFO
	.align		4
.L_35:
        /*0098*/ 	.byte	0x04, 0x17
        /*009a*/ 	.short	(.L_37 - .L_36)
.L_36:
        /*009c*/ 	.word	0x00000000
        /*00a0*/ 	.short	0x0000
        /*00a2*/ 	.short	0x0000
        /*00a4*/ 	.byte	0x00, 0xf0, 0x11, 0x00


	//----- nvinfo : EIATTR_SPARSE_MMA_MASK
	.align		4
.L_37:
        /*00a8*/ 	.byte	0x03, 0x50
        /*00aa*/ 	.short	0x0000


	//----- nvinfo : EIATTR_MAXREG_COUNT
	.align		4
        /*00ac*/ 	.byte	0x03, 0x1b
        /*00ae*/ 	.short	0x00ff


	//----- nvinfo : EIATTR_MERCURY_ISA_VERSION
	.align		4
        /*00b0*/ 	.byte	0x03, 0x5f
        /*00b2*/ 	.short	0x0101


	//----- nvinfo : EIATTR_VRC_CTA_INIT_COUNT
	.align		4
        /*00b4*/ 	.byte	0x02, 0x4a
	.zero		1
	.zero		1


	//----- nvinfo : EIATTR_EXIT_INSTR_OFFSETS
	.align		4
        /*00b8*/ 	.byte	0x04, 0x1c
        /*00ba*/ 	.short	(.L_39 - .L_38)


	//   ....[0]....
.L_38:
        /*00bc*/ 	.word	0x00000040


	//   ....[1]....
        /*00c0*/ 	.word	0x00000a10


	//   ....[2]....
        /*00c4*/ 	.word	0x00000ef0


	//   ....[3]....
        /*00c8*/ 	.word	0x000011a0


	//----- nvinfo : EIATTR_CBANK_PARAM_SIZE
	.align		4
.L_39:
        /*00cc*/ 	.byte	0x03, 0x19
        /*00ce*/ 	.short	0x004c


	//----- nvinfo : EIATTR_PARAM_CBANK
	.align		4
        /*00d0*/ 	.byte	0x04, 0x0a
        /*00d2*/ 	.short	(.L_41 - .L_40)
	.align		4
.L_40:
        /*00d4*/ 	.word	index@(.nv.constant0._Z5Loop2iPfS_PiS0_S_S_S_S_f)
        /*00d8*/ 	.short	0x0380
        /*00da*/ 	.short	0x004c


	//----- nvinfo : EIATTR_SW_WAR
	.align		4
.L_41:
        /*00dc*/ 	.byte	0x04, 0x36
        /*00de*/ 	.short	(.L_43 - .L_42)
.L_42:
        /*00e0*/ 	.word	0x00000008
.L_43:


//--------------------- .nv.info._Z5Loop1iPfPiS0_S0_S0_S_S_S_S_fS_ --------------------------
	.section	.nv.info._Z5Loop1iPfPiS0_S0_S0_S_S_S_S_fS_,"",@"SHT_CUDA_INFO"
	.sectionflags	@""
	.align	4


	//----- nvinfo : EIATTR_CUDA_API_VERSION
	.align		4
        /*0000*/ 	.byte	0x04, 0x37
        /*0002*/ 	.short	(.L_45 - .L_44)
.L_44:
        /*0004*/ 	.word	0x00000082


	//----- nvinfo : EIATTR_KPARAM_INFO
	.align		4
.L_45:
        /*0008*/ 	.byte	0x04, 0x17
        /*000a*/ 	.short	(.L_47 - .L_46)
.L_46:
        /*000c*/ 	.word	0x00000000
        /*0010*/ 	.short	0x000b
        /*0012*/ 	.short	0x0058
        /*0014*/ 	.byte	0x00, 0xf5, 0x21, 0x00


	//----- nvinfo : EIATTR_KPARAM_INFO
	.align		4
.L_47:
        /*0018*/ 	.byte	0x04, 0x17
        /*001a*/ 	.short	(.L_49 - .L_48)
.L_48:
        /*001c*/ 	.word	0x00000000
        /*0020*/ 	.short	0x000a
        /*0022*/ 	.short	0x0050
        /*0024*/ 	.byte	0x00, 0xf0, 0x11, 0x00


	//----- nvinfo : EIATTR_KPARAM_INFO
	.align		4
.L_49:
        /*0028*/ 	.byte	0x04, 0x17
        /*002a*/ 	.short	(.L_51 - .L_50)
.L_50:
        /*002c*/ 	.word	0x00000000
        /*0030*/ 	.short	0x0009
        /*0032*/ 	.short	0x0048
        /*0034*/ 	.byte	0x00, 0xf5, 0x21, 0x00


	//----- nvinfo : EIATTR_KPARAM_INFO
	.align		4
.L_51:
        /*0038*/ 	.byte	0x04, 0x17
        /*003a*/ 	.short	(.L_53 - .L_52)
.L_52:
        /*003c*/ 	.word	0x00000000
        /*0040*/ 	.short	0x0008
        /*0042*/ 	.short	0x0040
        /*0044*/ 	.byte	0x00, 0xf5, 0x21, 0x00


	//----- nvinfo : EIATTR_KPARAM_INFO
	.align		4
.L_53:
        /*0048*/ 	.byte	0x04, 0x17
        /*004a*/ 	.short	(.L_55 - .L_54)
.L_54:
        /*004c*/ 	.word	0x00000000
        /*0050*/ 	.short	0x0007
        /*0052*/ 	.short	0x0038
        /*0054*/ 	.byte	0x00, 0xf5, 0x21, 0x00


	//----- nvinfo : EIATTR_KPARAM_INFO
	.align		4
.L_55:
        /*0058*/ 	.byte	0x04, 0x17
        /*005a*/ 	.short	(.L_57 - .L_56)
.L_56:
        /*005c*/ 	.word	0x00000000
        /*0060*/ 	.short	0x0006
        /*0062*/ 	.short	0x0030
        /*0064*/ 	.byte	0x00, 0xf5, 0x21, 0x00


	//----- nvinfo : EIATTR_KPARAM_INFO
	.align		4
.L_57:
        /*0068*/ 	.byte	0x04, 0x17
        /*006a*/ 	.short	(.L_59 - .L_58)
.L_58:
        /*006c*/ 	.word	0x00000000
        /*0070*/ 	.short	0x0005
        /*0072*/ 	.short	0x0028
        /*0074*/ 	.byte	0x00, 0xf5, 0x21, 0x00


	//----- nvinfo : EIATTR_KPARAM_INFO
	.align		4
.L_59:
        /*0078*/ 	.byte	0x04, 0x17
        /*007a*/ 	.short	(.L_61 - .L_60)
.L_60:
        /*007c*/ 	.word	0x00000000
        /*0080*/ 	.short	0x0004
        /*0082*/ 	.short	0x0020
        /*0084*/ 	.byte	0x00, 0xf5, 0x21, 0x00


	//----- nvinfo : EIATTR_KPARAM_INFO
	.align		4
.L_61:
        /*0088*/ 	.byte	0x04, 0x17
        /*008a*/ 	.short	(.L_63 - .L_62)
.L_62:
        /*008c*/ 	.word	0x00000000
        /*0090*/ 	.short	0x0003
        /*0092*/ 	.short	0x0018
        /*0094*/ 	.byte	0x00, 0xf5, 0x21, 0x00


	//----- nvinfo : EIATTR_KPARAM_INFO
	.align		4
.L_63:
        /*0098*/ 	.byte	0x04, 0x17
        /*009a*/ 	.short	(.L_65 - .L_64)
.L_64:
        /*009c*/ 	.word	0x00000000
        /*00a0*/ 	.short	0x0002
        /*00a2*/ 	.short	0x0010
        /*00a4*/ 	.byte	0x00, 0xf5, 0x21, 0x00


	//----- nvinfo : EIATTR_KPARAM_INFO
	.align		4
.L_65:
        /*00a8*/ 	.byte	0x04, 0x17
        /*00aa*/ 	.short	(.L_67 - .L_66)
.L_66:
        /*00ac*/ 	.word	0x00000000
        /*00b0*/ 	.short	0x0001
        /*00b2*/ 	.short	0x0008
        /*00b4*/ 	.byte	0x00, 0xf5, 0x21, 0x00


	//----- nvinfo : EIATTR_KPARAM_INFO
	.align		4
.L_67:
        /*00b8*/ 	.byte	0x04, 0x17
        /*00ba*/ 	.short	(.L_69 - .L_68)
.L_68:
        /*00bc*/ 	.word	0x00000000
        /*00c0*/ 	.short	0x0000
        /*00c2*/ 	.short	0x0000
        /*00c4*/ 	.byte	0x00, 0xf0, 0x11, 0x00


	//----- nvinfo : EIATTR_SPARSE_MMA_MASK
	.align		4
.L_69:
        /*00c8*/ 	.byte	0x03, 0x50
        /*00ca*/ 	.short	0x0000


	//----- nvinfo : EIATTR_MAXREG_COUNT
	.align		4
        /*00cc*/ 	.byte	0x03, 0x1b
        /*00ce*/ 	.short	0x00ff


	//----- nvinfo : EIATTR_MERCURY_ISA_VERSION
	.align		4
        /*00d0*/ 	.byte	0x03, 0x5f
        /*00d2*/ 	.short	0x0101


	//----- nvinfo : EIATTR_VRC_CTA_INIT_COUNT
	.align		4
        /*00d4*/ 	.byte	0x02, 0x4a
	.zero		1
	.zero		1


	//----- nvinfo : EIATTR_EXIT_INSTR_OFFSETS
	.align		4
        /*00d8*/ 	.byte	0x04, 0x1c
        /*00da*/ 	.short	(.L_71 - .L_70)


	//   ....[0]....
.L_70:
        /*00dc*/ 	.word	0x00000030


	//   ....[1]....
        /*00e0*/ 	.word	0x00000ab0


	//----- nvinfo : EIATTR_CRS_STACK_SIZE
	.align		4
.L_71:
        /*00e4*/ 	.byte	0x04, 0x1e
        /*00e6*/ 	.short	(.L_73 - .L_72)
.L_72:
        /*00e8*/ 	.word	0x00000000


	//----- nvinfo : EIATTR_CBANK_PARAM_SIZE
	.align		4
.L_73:
        /*00ec*/ 	.byte	0x03, 0x19
        /*00ee*/ 	.short	0x0060


	//----- nvinfo : EIATTR_PARAM_CBANK
	.align		4
        /*00f0*/ 	.byte	0x04, 0x0a
        /*00f2*/ 	.short	(.L_75 - .L_74)
	.align		4
.L_74:
        /*00f4*/ 	.word	index@(.nv.constant0._Z5Loop1iPfPiS0_S0_S0_S_S_S_S_fS_)
        /*00f8*/ 	.short	0x0380
        /*00fa*/ 	.short	0x0060


	//----- nvinfo : EIATTR_SW_WAR
	.align		4
.L_75:
        /*00fc*/ 	.byte	0x04, 0x36
        /*00fe*/ 	.short	(.L_77 - .L_76)
.L_76:
        /*0100*/ 	.word	0x00000008
.L_77:


//--------------------- .nv.callgraph             --------------------------
	.section	.nv.callgraph,"",@"SHT_CUDA_CALLGRAPH"
	.align	4
	.sectionentsize	8
	.align		4
        /*0000*/ 	.word	0x00000000
	.align		4
        /*0004*/ 	.word	0xffffffff
	.align		4
        /*0008*/ 	.word	0x00000000
	.align		4
        /*000c*/ 	.word	0xfffffffe
	.align		4
        /*0010*/ 	.word	0x00000000
	.align		4
        /*0014*/ 	.word	0xfffffffd
	.align		4
        /*0018*/ 	.word	0x00000000
	.align		4
        /*001c*/ 	.word	0xfffffffc


//--------------------- .text._Z5Loop2iPfS_PiS0_S_S_S_S_f --------------------------
	.section	.text._Z5Loop2iPfS_PiS0_S_S_S_S_f,"ax",@progbits
	.align	128
        .global         _Z5Loop2iPfS_PiS0_S_S_S_S_f
        .type           _Z5Loop2iPfS_PiS0_S_S_S_S_f,@function
        .size           _Z5Loop2iPfS_PiS0_S_S_S_S_f,(.L_x_36 - _Z5Loop2iPfS_PiS0_S_S_S_S_f)
        .other          _Z5Loop2iPfS_PiS0_S_S_S_S_f,@"STO_CUDA_ENTRY STV_DEFAULT"
_Z5Loop2iPfS_PiS0_S_S_S_S_f:
.text._Z5Loop2iPfS_PiS0_S_S_S_S_f:
[----:B------:R-:W-:Y:S01]  /*0000*/  LDC R1, c[0x0][0x37c] ;  /* 0x0000df00ff017b82 */ /* 0x000fe20000000800 */
[----:B------:R-:W0:Y:S02]  /*0010*/  LDCU UR16, c[0x0][0x380] ;  /* 0x00007000ff1077ac */ /* 0x000e240008000800 */
[----:B0-----:R-:W-:-:S06]  /*0020*/  UISETP.GE.AND UP0, UPT, UR16, 0x1, UPT ;  /* 0x000000011000788c */ /* 0x001fcc000bf06270 */
[----:B------:R-:W-:-:S13]  /*0030*/  PLOP3.LUT P0, PT, PT, PT, UP0, 0x80, 0x8 ;  /* 0x000000000008781c */ /* 0x000fda0003f0f008 */
[----:B------:R-:W-:Y:S05]  /*0040*/  @!P0 EXIT ;  /* 0x000000000000894d */ /* 0x000fea0003800000 */
[----:B------:R-:W0:Y:S01]  /*0050*/  LDCU UR4, c[0x0][0x3c8] ;  /* 0x00007900ff0477ac */ /* 0x000e220008000800 */
[----:B------:R-:W1:Y:S01]  /*0060*/  S2R R7, SR_TID.X ;  /* 0x0000000000077919 */ /* 0x000e620000002100 */
[----:B------:R-:W1:Y:S01]  /*0070*/  S2UR UR5, SR_CTAID.X ;  /* 0x00000000000579c3 */ /* 0x000e620000002500 */
[----:B------:R-:W-:Y:S01]  /*0080*/  UISETP.GE.U32.AND UP0, UPT, UR16, 0x4, UPT ;  /* 0x000000041000788c */ /* 0x000fe2000bf06070 */
[----:B------:R-:W2:Y:S06]  /*0090*/  LDCU.64 UR14, c[0x0][0x358] ;  /* 0x00006b00ff0e77ac */ /* 0x000eac0008000a00 */
[----:B------:R-:W1:Y:S01]  /*00a0*/  LDC R0, c[0x0][0x360] ;  /* 0x0000d800ff007b82 */ /* 0x000e620000000800 */
[----:B0-----:R-:W0:Y:S07]  /*00b0*/  F2F.F64.F32 R2, UR4 ;  /* 0x0000000400027d10 */ /* 0x001e2e0008201800 */
[----:B------:R-:W3:Y:S01]  /*00c0*/  LDC.64 R4, c[0x0][0x398] ;  /* 0x0000e600ff047b82 */ /* 0x000ee20000000a00 */
[----:B------:R-:W-:Y:S01]  /*00d0*/  UMOV UR4, URZ ;  /* 0x000000ff00047c82 */ /* 0x000fe20008000000 */
[----:B0-----:R-:W-:Y:S01]  /*00e0*/  DMUL R2, R2, 0.25 ;  /* 0x3fd0000002027828 */ /* 0x001fe20000000000 */
[----:B-1----:R-:W-:-:S04]  /*00f0*/  IMAD R7, R0, UR5, R7 ;  /* 0x0000000500077c24 */ /* 0x002fc8000f8e0207 */
[----:B------:R-:W-:-:S05]  /*0100*/  IMAD R0, R7, UR16, RZ ;  /* 0x0000001007007c24 */ /* 0x000fca000f8e02ff */
[----:B------:R-:W-:Y:S02]  /*0110*/  R2UR UR12, R2 ;  /* 0x00000000020c72ca */ /* 0x000fe400000e0000 */
[----:B------:R-:W-:Y:S01]  /*0120*/  R2UR UR13, R3 ;  /* 0x00000000030d72ca */ /* 0x000fe200000e0000 */
[----:B---3--:R-:W-:Y:S01]  /*0130*/  IMAD.WIDE R2, R7, 0x4, R4 ;  /* 0x0000000407027825 */ /* 0x008fe200078e0204 */
[----:B--2---:R-:W-:-:S13]  /*0140*/  BRA.U !UP0, `(.L_x_0) ;  /* 0x0000000908287547 */ /* 0x004fda000b800000 */
[----:B------:R-:W0:Y:S01]  /*0150*/  LDCU.64 UR8, c[0x0][0x3a0] ;  /* 0x00007400ff0877ac */ /* 0x000e220008000a00 */
[----:B------:R-:W-:Y:S01]  /*0160*/  MOV R20, R0 ;  /* 0x0000000000147202 */ /* 0x000fe20000000f00 */
[----:B------:R-:W1:Y:S01]  /*0170*/  LDCU.64 UR10, c[0x0][0x390] ;  /* 0x00007200ff0a77ac */ /* 0x000e620008000a00 */
[----:B------:R-:W-:Y:S02]  /*0180*/  ULOP3.LUT UR4, UR16, 0x7ffffffc, URZ, 0xc0, !UPT ;  /* 0x7ffffffc10047892 */ /* 0x000fe4000f8ec0ff */
[----:B0-----:R-:W-:-:S04]  /*0190*/  UIADD3 UR5, UP0, UPT, UR8, 0x8, URZ ;  /* 0x0000000808057890 */ /* 0x001fc8000ff1e0ff */
[----:B------:R-:W-:Y:S02]  /*01a0*/  UIADD3.X UR6, UPT, UPT, URZ, UR9, URZ, UP0, !UPT ;  /* 0x00000009ff067290 */ /* 0x000fe400087fe4ff */
[----:B-1----:R-:W-:Y:S01]  /*01b0*/  UIADD3 UR7, UP1, UPT, UR10, 0xc, URZ ;  /* 0x0000000c0a077890 */ /* 0x002fe2000ff3e0ff */
[----:B------:R-:W-:Y:S01]  /*01c0*/  MOV R12, UR5 ;  /* 0x00000005000c7c02 */ /* 0x000fe20008000f00 */
[----:B------:R-:W-:Y:S02]  /*01d0*/  UIADD3 UR10, UPT, UPT, -UR4, URZ, URZ ;  /* 0x000000ff040a7290 */ /* 0x000fe4000fffe1ff */
[----:B------:R-:W-:Y:S01]  /*01e0*/  MOV R5, UR6 ;  /* 0x0000000600057c02 */ /* 0x000fe20008000f00 */
[----:B------:R-:W-:Y:S01]  /*01f0*/  UIADD3.X UR8, UPT, UPT, URZ, UR11, URZ, UP1, !UPT ;  /* 0x0000000bff087290 */ /* 0x000fe20008ffe4ff */
[----:B------:R-:W-:Y:S01]  /*0200*/  UMOV UR5, URZ ;  /* 0x000000ff00057c82 */ /* 0x000fe20008000000 */
[----:B------:R-:W-:-:S10]  /*0210*/  UMOV UR6, URZ ;  /* 0x000000ff00067c82 */ /* 0x000fd40008000000 */
.L_x_1:
[----:B------:R-:W2:Y:S01]  /*0220*/  LDG.E R4, desc[UR14][R2.64] ;  /* 0x0000000e02047981 */ /* 0x000ea2000c1e1900 */
[----:B0-----:R-:W0:Y:S01]  /*0230*/  LDC.64 R6, c[0x0][0x3b0] ;  /* 0x0000ec00ff067b82 */ /* 0x001e220000000a00 */
[----:B------:R-:W-:Y:S02]  /*0240*/  MOV R17, UR5 ;  /* 0x0000000500117c02 */ /* 0x000fe40008000f00 */
[----:B------:R-:W-:Y:S02]  /*0250*/  MOV R8, UR7 ;  /* 0x0000000700087c02 */ /* 0x000fe40008000f00 */
[----:B------:R-:W-:-:S03]  /*0260*/  MOV R9, UR8 ;  /* 0x0000000800097c02 */ /* 0x000fc60008000f00 */
[----:B------:R-:W1:Y:S08]  /*0270*/  LDC.64 R10, c[0x0][0x3a8] ;  /* 0x0000ea00ff0a7b82 */ /* 0x000e700000000a00 */
[----:B------:R-:W3:Y:S01]  /*0280*/  LDC.64 R14, c[0x0][0x3c0] ;  /* 0x0000f000ff0e7b82 */ /* 0x000ee20000000a00 */
[----:B0-----:R-:W-:-:S07]  /*0290*/  IMAD.WIDE R6, R20, 0x4, R6 ;  /* 0x0000000414067825 */ /* 0x001fce00078e0206 */
[----:B------:R-:W0:Y:S01]  /*02a0*/  LDC.64 R22, c[0x0][0x3b8] ;  /* 0x0000ee00ff167b82 */ /* 0x000e220000000a00 */
[----:B------:R-:W4:Y:S01]  /*02b0*/  LDG.E R27, desc[UR14][R6.64] ;  /* 0x0000000e061b7981 */ /* 0x000f22000c1e1900 */
[----:B-1----:R-:W-:-:S06]  /*02c0*/  IMAD.WIDE R10, R20, 0x4, R10 ;  /* 0x00000004140a7825 */ /* 0x002fcc00078e020a */
[----:B------:R-:W1:Y:S01]  /*02d0*/  LDC.64 R18, c[0x0][0x388] ;  /* 0x0000e200ff127b82 */ /* 0x000e620000000a00 */
[----:B------:R-:W5:Y:S01]  /*02e0*/  LDG.E R24, desc[UR14][R10.64] ;  /* 0x0000000e0a187981 */ /* 0x000f62000c1e1900 */
[----:B--2---:R-:W-:Y:S01]  /*02f0*/  IMAD R17, R4, UR16, R17 ;  /* 0x0000001004117c24 */ /* 0x004fe2000f8e0211 */
[----:B------:R-:W-:-:S05]  /*0300*/  MOV R4, R12 ;  /* 0x0000000c00047202 */ /* 0x000fca0000000f00 */
[----:B------:R-:W2:Y:S01]  /*0310*/  LDC.64 R12, c[0x0][0x390] ;  /* 0x0000e400ff0c7b82 */ /* 0x000ea20000000a00 */
[--C-:B------:R-:W-:Y:S01]  /*0320*/  IMAD.WIDE R16, R17, 0x4, R8.reuse ;  /* 0x0000000411107825 */ /* 0x100fe200078e0208 */
[----:B------:R-:W2:Y:S03]  /*0330*/  LDG.E R25, desc[UR14][R4.64+-0x8] ;  /* 0xfffff80e04197981 */ /* 0x000ea6000c1e1900 */
[C---:B------:R-:W-:Y:S02]  /*0340*/  IMAD.WIDE R8, R20.reuse, 0x4, R8 ;  /* 0x0000000414087825 */ /* 0x040fe400078e0208 */
[----:B------:R2:W4:Y:S04]  /*0350*/  LDG.E R16, desc[UR14][R16.64+-0xc] ;  /* 0xfffff40e10107981 */ /* 0x000528000c1e1900 */
[----:B------:R-:W5:Y:S01]  /*0360*/  LDG.E R21, desc[UR14][R8.64+-0xc] ;  /* 0xfffff40e08157981 */ /* 0x000f62000c1e1900 */
[----:B---3--:R-:W-:-:S04]  /*0370*/  IMAD.WIDE R14, R20, 0x4, R14 ;  /* 0x00000004140e7825 */ /* 0x008fc800078e020e */
[----:B0-----:R-:W-:-:S04]  /*0380*/  IMAD.WIDE R22, R20, 0x4, R22 ;  /* 0x0000000414167825 */ /* 0x001fc800078e0216 */
[----:B-1----:R-:W-:Y:S01]  /*0390*/  IMAD.WIDE R18, R20, 0x4, R18 ;  /* 0x0000000414127825 */ /* 0x002fe200078e0212 */
[----:B------:R-:W3:Y:S04]  /*03a0*/  LDG.E R26, desc[UR14][R22.64] ;  /* 0x0000000e161a7981 */ /* 0x000ee8000c1e1900 */
[----:B------:R-:W3:Y:S01]  /*03b0*/  LDG.E R28, desc[UR14][R18.64] ;  /* 0x0000000e121c7981 */ /* 0x000ee2000c1e1900 */
[----:B--2---:R-:W-:-:S03]  /*03c0*/  IADD3 R17, PT, PT, R0, R25, RZ ;  /* 0x0000001900117210 */ /* 0x004fc60007ffe0ff */
[----:B------:R-:W2:Y:S01]  /*03d0*/  LDG.E R25, desc[UR14][R14.64] ;  /* 0x0000000e0e197981 */ /* 0x000ea2000c1e1900 */
[----:B----4-:R-:W-:-:S04]  /*03e0*/  FMUL R16, R16, R27 ;  /* 0x0000001b10107220 */ /* 0x010fc80000400000 */
[----:B-----5:R-:W-:Y:S01]  /*03f0*/  FFMA R24, R21, R24, R16 ;  /* 0x0000001815187223 */ /* 0x020fe20000000010 */
[----:B------:R-:W-:-:S06]  /*0400*/  IMAD.WIDE R16, R17, 0x4, R12 ;  /* 0x0000000411107825 */ /* 0x000fcc00078e020c */
[----:B------:R-:W4:Y:S01]  /*0410*/  LDG.E R16, desc[UR14][R16.64] ;  /* 0x0000000e10107981 */ /* 0x000f22000c1e1900 */
[----:B--2---:R-:W-:Y:S02]  /*0420*/  FFMA R21, R21, R25, R24 ;  /* 0x0000001915157223 */ /* 0x004fe40000000018 */
[----:B---3--:R-:W-:Y:S02]  /*0430*/  F2F.F64.F32 R24, R28 ;  /* 0x0000001c00187310 */ /* 0x008fe40000201800 */
[----:B----4-:R-:W-:-:S06]  /*0440*/  FFMA R21, R16, R26, R21 ;  /* 0x0000001a10157223 */ /* 0x010fcc0000000015 */
[----:B------:R-:W0:Y:S02]  /*0450*/  F2F.F64.F32 R26, R21 ;  /* 0x00000015001a7310 */ /* 0x000e240000201800 */
[----:B0-----:R-:W-:-:S06]  /*0460*/  DFMA R24, R26, UR12, R24 ;  /* 0x0000000c1a187c2b */ /* 0x001fcc0008000018 */
[----:B------:R-:W0:Y:S02]  /*0470*/  F2F.F32.F64 R29, R24 ;  /* 0x00000018001d7310 */ /* 0x000e240000301000 */
[----:B0-----:R0:W-:Y:S04]  /*0480*/  STG.E desc[UR14][R18.64], R29 ;  /* 0x0000001d12007986 */ /* 0x0011e8000c10190e */
[----:B------:R-:W2:Y:S04]  /*0490*/  LDG.E R26, desc[UR14][R2.64] ;  /* 0x0000000e021a7981 */ /* 0x000ea8000c1e1900 */
[----:B------:R-:W3:Y:S04]  /*04a0*/  LDG.E R17, desc[UR14][R4.64+-0x4] ;  /* 0xfffffc0e04117981 */ /* 0x000ee8000c1e1900 */
[----:B------:R-:W4:Y:S04]  /*04b0*/  LDG.E R21, desc[UR14][R6.64+0x4] ;  /* 0x0000040e06157981 */ /* 0x000f28000c1e1900 */
[----:B------:R-:W5:Y:S04]  /*04c0*/  LDG.E R25, desc[UR14][R8.64+-0x8] ;  /* 0xfffff80e08197981 */ /* 0x000f68000c1e1900 */
[----:B------:R-:W5:Y:S04]  /*04d0*/  LDG.E R24, desc[UR14][R10.64+0x4] ;  /* 0x0000040e0a187981 */ /* 0x000f68000c1e1900 */
[----:B0-----:R-:W5:Y:S01]  /*04e0*/  LDG.E R29, desc[UR14][R18.64+0x4] ;  /* 0x0000040e121d7981 */ /* 0x001f62000c1e1900 */
[----:B--2---:R-:W-:-:S05]  /*04f0*/  IMAD R26, R26, UR16, RZ ;  /* 0x000000101a1a7c24 */ /* 0x004fca000f8e02ff */
[----:B------:R-:W-:-:S04]  /*0500*/  IADD3 R16, P0, PT, R26, UR5, RZ ;  /* 0x000000051a107c10 */ /* 0x000fc8000ff1e0ff */
[----:B------:R-:W-:Y:S02]  /*0510*/  LEA.HI.X.SX32 R27, R26, UR6, 0x1, P0 ;  /* 0x000000061a1b7c11 */ /* 0x000fe400080f0eff */
[----:B------:R-:W-:-:S04]  /*0520*/  LEA R26, P0, R16, UR7, 0x2 ;  /* 0x00000007101a7c11 */ /* 0x000fc8000f8010ff */
[----:B------:R-:W-:-:S05]  /*0530*/  LEA.HI.X R27, R16, UR8, R27, 0x2, P0 ;  /* 0x00000008101b7c11 */ /* 0x000fca00080f141b */
[----:B------:R-:W4:Y:S01]  /*0540*/  LDG.E R26, desc[UR14][R26.64+-0x8] ;  /* 0xfffff80e1a1a7981 */ /* 0x000f22000c1e1900 */
[----:B---3--:R-:W-:-:S05]  /*0550*/  IADD3 R17, PT, PT, R0, R17, RZ ;  /* 0x0000001100117210 */ /* 0x008fca0007ffe0ff */
[----:B------:R-:W-:-:S06]  /*0560*/  IMAD.WIDE R16, R17, 0x4, R12 ;  /* 0x0000000411107825 */ /* 0x000fcc00078e020c */
[----:B------:R-:W2:Y:S01]  /*0570*/  LDG.E R16, desc[UR14][R16.64] ;  /* 0x0000000e10107981 */ /* 0x000ea2000c1e1900 */
[----:B----4-:R-:W-:-:S03]  /*0580*/  FMUL R28, R26, R21 ;  /* 0x000000151a1c7220 */ /* 0x010fc60000400000 */
[----:B------:R-:W3:Y:S01]  /*0590*/  LDG.E R21, desc[UR14][R14.64+0x4] ;  /* 0x0000040e0e157981 */ /* 0x000ee2000c1e1900 */
[----:B-----5:R-:W-:-:S03]  /*05a0*/  FFMA R24, R25, R24, R28 ;  /* 0x0000001819187223 */ /* 0x020fc6000000001c */
[----:B------:R-:W2:Y:S01]  /*05b0*/  LDG.E R28, desc[UR14][R22.64+0x4] ;  /* 0x0000040e161c7981 */ /* 0x000ea2000c1e1900 */
[----:B---3--:R-:W-:-:S04]  /*05c0*/  FFMA R21, R25, R21, R24 ;  /* 0x0000001519157223 */ /* 0x008fc80000000018 */
[----:B--2---:R-:W-:Y:S01]  /*05d0*/  FFMA R21, R16, R28, R21 ;  /* 0x0000001c10157223 */ /* 0x004fe20000000015 */
[----:B------:R0:W-:Y:S08]  /*05e0*/  F2F.F64.F32 R24, R29 ;  /* 0x0000001d00187310 */ /* 0x0001f00000201800 */
[----:B------:R-:W1:Y:S01]  /*05f0*/  F2F.F64.F32 R26, R21 ;  /* 0x00000015001a7310 */ /* 0x000e620000201800 */
[----:B0-----:R-:W2:Y:S01]  /*0600*/  LDG.E R29, desc[UR14][R18.64+0x8] ;  /* 0x0000080e121d7981 */ /* 0x001ea2000c1e1900 */
[----:B-1----:R-:W-:-:S10]  /*0610*/  DFMA R24, R26, UR12, R24 ;  /* 0x0000000c1a187c2b */ /* 0x002fd40008000018 */
[----:B------:R-:W0:Y:S02]  /*0620*/  F2F.F32.F64 R24, R24 ;  /* 0x0000001800187310 */ /* 0x000e240000301000 */
[----:B0-----:R0:W-:Y:S04]  /*0630*/  STG.E desc[UR14][R18.64+0x4], R24 ;  /* 0x0000041812007986 */ /* 0x0011e8000c10190e */
[----:B------:R-:W3:Y:S04]  /*0640*/  LDG.E R16, desc[UR14][R2.64] ;  /* 0x0000000e02107981 */ /* 0x000ee8000c1e1900 */
[----:B------:R-:W4:Y:S04]  /*0650*/  LDG.E R17, desc[UR14][R4.64] ;  /* 0x0000000e04117981 */ /* 0x000f28000c1e1900 */
[----:B------:R-:W5:Y:S04]  /*0660*/  LDG.E R21, desc[UR14][R6.64+0x8] ;  /* 0x0000080e06157981 */ /* 0x000f68000c1e1900 */
[----:B------:R-:W2:Y:S04]  /*0670*/  LDG.E R25, desc[UR14][R8.64+-0x4] ;  /* 0xfffffc0e08197981 */ /* 0x000ea8000c1e1900 */
[----:B0-----:R-:W2:Y:S01]  /*0680*/  LDG.E R24, desc[UR14][R10.64+0x8] ;  /* 0x0000080e0a187981 */ /* 0x001ea2000c1e1900 */
[----:B---3--:R-:W-:-:S05]  /*0690*/  IMAD R16, R16, UR16, RZ ;  /* 0x0000001010107c24 */ /* 0x008fca000f8e02ff */
[----:B------:R-:W-:-:S04]  /*06a0*/  IADD3 R27, P0, PT, R16, UR5, RZ ;  /* 0x00000005101b7c10 */ /* 0x000fc8000ff1e0ff */
[----:B------:R-:W-:Y:S02]  /*06b0*/  LEA.HI.X.SX32 R16, R16, UR6, 0x1, P0 ;  /* 0x0000000610107c11 */ /* 0x000fe400080f0eff */
[----:B------:R-:W-:-:S04]  /*06c0*/  LEA R26, P0, R27, UR7, 0x2 ;  /* 0x000000071b1a7c11 */ /* 0x000fc8000f8010ff */
[----:B------:R-:W-:-:S05]  /*06d0*/  LEA.HI.X R27, R27, UR8, R16, 0x2, P0 ;  /* 0x000000081b1b7c11 */ /* 0x000fca00080f1410 */
[----:B------:R-:W5:Y:S01]  /*06e0*/  LDG.E R26, desc[UR14][R26.64+-0x4] ;  /* 0xfffffc0e1a1a7981 */ /* 0x000f62000c1e1900 */
[----:B----4-:R-:W-:-:S05]  /*06f0*/  IADD3 R17, PT, PT, R0, R17, RZ ;  /* 0x0000001100117210 */ /* 0x010fca0007ffe0ff */
[----:B------:R-:W-:-:S06]  /*0700*/  IMAD.WIDE R16, R17, 0x4, R12 ;  /* 0x0000000411107825 */ /* 0x000fcc00078e020c */
[----:B------:R-:W3:Y:S01]  /*0710*/  LDG.E R16, desc[UR14][R16.64] ;  /* 0x0000000e10107981 */ /* 0x000ee2000c1e1900 */
[----:B-----5:R-:W-:-:S03]  /*0720*/  FMUL R28, R26, R21 ;  /* 0x000000151a1c7220 */ /* 0x020fc60000400000 */
[----:B------:R-:W4:Y:S01]  /*0730*/  LDG.E R21, desc[UR14][R14.64+0x8] ;  /* 0x0000080e0e157981 */ /* 0x000f22000c1e1900 */
[----:B--2---:R-:W-:-:S03]  /*0740*/  FFMA R24, R25, R24, R28 ;  /* 0x0000001819187223 */ /* 0x004fc6000000001c */
[----:B------:R-:W3:Y:S01]  /*0750*/  LDG.E R28, desc[UR14][R22.64+0x8] ;  /* 0x0000080e161c7981 */ /* 0x000ee2000c1e1900 */
[----:B----4-:R-:W-:-:S04]  /*0760*/  FFMA R21, R25, R21, R24 ;  /* 0x0000001519157223 */ /* 0x010fc80000000018 */
[----:B---3--:R-:W-:Y:S01]  /*0770*/  FFMA R21, R16, R28, R21 ;  /* 0x0000001c10157223 */ /* 0x008fe20000000015 */
[----:B------:R-:W-:Y:S08]  /*0780*/  F2F.F64.F32 R24, R29 ;  /* 0x0000001d00187310 */ /* 0x000ff00000201800 */
[----:B------:R-:W0:Y:S02]  /*0790*/  F2F.F64.F32 R26, R21 ;  /* 0x00000015001a7310 */ /* 0x000e240000201800 */
[----:B0-----:R-:W-:-:S10]  /*07a0*/  DFMA R24, R26, UR12, R24 ;  /* 0x0000000c1a187c2b */ /* 0x001fd40008000018 */
[----:B------:R0:W1:Y:S02]  /*07b0*/  F2F.F32.F64 R25, R24 ;  /* 0x0000001800197310 */ /* 0x0000640000301000 */
[----:B0-----:R-:W2:Y:S04]  /*07c0*/  LDG.E R24, desc[UR14][R18.64+0xc] ;  /* 0x00000c0e12187981 */ /* 0x001ea8000c1e1900 */
[----:B-1----:R0:W-:Y:S04]  /*07d0*/  STG.E desc[UR14][R18.64+0x8], R25 ;  /* 0x0000081912007986 */ /* 0x0021e8000c10190e */
[----:B------:R-:W3:Y:S04]  /*07e0*/  LDG.E R16, desc[UR14][R2.64] ;  /* 0x0000000e02107981 */ /* 0x000ee8000c1e1900 */
[----:B------:R-:W4:Y:S04]  /*07f0*/  LDG.E R27, desc[UR14][R4.64+0x4] ;  /* 0x0000040e041b7981 */ /* 0x000f28000c1e1900 */
[----:B------:R-:W5:Y:S04]  /*0800*/  LDG.E R6, desc[UR14][R6.64+0xc] ;  /* 0x00000c0e06067981 */ /* 0x000f68000c1e1900 */
[----:B------:R-:W2:Y:S04]  /*0810*/  LDG.E R8, desc[UR14][R8.64] ;  /* 0x0000000e08087981 */ /* 0x000ea8000c1e1900 */
[----:B------:R-:W2:Y:S04]  /*0820*/  LDG.E R11, desc[UR14][R10.64+0xc] ;  /* 0x00000c0e0a0b7981 */ /* 0x000ea8000c1e1900 */
[----:B------:R-:W2:Y:S04]  /*0830*/  LDG.E R14, desc[UR14][R14.64+0xc] ;  /* 0x00000c0e0e0e7981 */ /* 0x000ea8000c1e1900 */
[----:B------:R-:W2:Y:S01]  /*0840*/  LDG.E R22, desc[UR14][R22.64+0xc] ;  /* 0x00000c0e16167981 */ /* 0x000ea2000c1e1900 */
[----:B---3--:R-:W-:-:S05]  /*0850*/  IMAD R16, R16, UR16, RZ ;  /* 0x0000001010107c24 */ /* 0x008fca000f8e02ff */
[----:B------:R-:W-:-:S04]  /*0860*/  IADD3 R17, P0, PT, R16, UR5, RZ ;  /* 0x0000000510117c10 */ /* 0x000fc8000ff1e0ff */
[----:B------:R-:W-:Y:S02]  /*0870*/  LEA.HI.X.SX32 R26, R16, UR6, 0x1, P0 ;  /* 0x00000006101a7c11 */ /* 0x000fe400080f0eff */
[----:B------:R-:W-:-:S04]  /*0880*/  LEA R16, P0, R17, UR7, 0x2 ;  /* 0x0000000711107c11 */ /* 0x000fc8000f8010ff */
[----:B------:R-:W-:Y:S02]  /*0890*/  LEA.HI.X R17, R17, UR8, R26, 0x2, P0 ;  /* 0x0000000811117c11 */ /* 0x000fe400080f141a */
[----:B----4-:R-:W-:-:S04]  /*08a0*/  IADD3 R27, PT, PT, R0, R27, RZ ;  /* 0x0000001b001b7210 */ /* 0x010fc80007ffe0ff */
[----:B------:R-:W5:Y:S01]  /*08b0*/  LDG.E R17, desc[UR14][R16.64] ;  /* 0x0000000e10117981 */ /* 0x000f62000c1e1900 */
[----:B------:R-:W-:-:S06]  /*08c0*/  IMAD.WIDE R12, R27, 0x4, R12 ;  /* 0x000000041b0c7825 */ /* 0x000fcc00078e020c */
[----:B------:R-:W3:Y:S01]  /*08d0*/  LDG.E R12, desc[UR14][R12.64] ;  /* 0x0000000e0c0c7981 */ /* 0x000ee2000c1e1900 */
[----:B------:R-:W-:Y:S02]  /*08e0*/  UIADD3 UR5, UP0, UPT, UR5, 0x4, URZ ;  /* 0x0000000405057890 */ /* 0x000fe4000ff1e0ff */
[----:B------:R-:W-:Y:S02]  /*08f0*/  UIADD3 UR10, UPT, UPT, UR10, 0x4, URZ ;  /* 0x000000040a0a7890 */ /* 0x000fe4000fffe0ff */
[----:B------:R-:W-:Y:S02]  /*0900*/  UIADD3.X UR6, UPT, UPT, URZ, UR6, URZ, UP0, !UPT ;  /* 0x00000006ff067290 */ /* 0x000fe400087fe4ff */
[----:B------:R-:W-:Y:S01]  /*0910*/  UISETP.NE.AND UP0, UPT, UR10, URZ, UPT ;  /* 0x000000ff0a00728c */ /* 0x000fe2000bf05270 */
[----:B------:R-:W-:Y:S01]  /*0920*/  IADD3 R20, PT, PT, R20, 0x4, RZ ;  /* 0x0000000414147810 */ /* 0x000fe20007ffe0ff */
[----:B-----5:R-:W-:-:S04]  /*0930*/  FMUL R21, R17, R6 ;  /* 0x0000000611157220 */ /* 0x020fc80000400000 */
[----:B--2---:R-:W-:-:S04]  /*0940*/  FFMA R21, R8, R11, R21 ;  /* 0x0000000b08157223 */ /* 0x004fc80000000015 */
[----:B------:R-:W-:-:S04]  /*0950*/  FFMA R21, R8, R14, R21 ;  /* 0x0000000e08157223 */ /* 0x000fc80000000015 */
[----:B---3--:R-:W-:Y:S01]  /*0960*/  FFMA R8, R12, R22, R21 ;  /* 0x000000160c087223 */ /* 0x008fe20000000015 */
[----:B------:R-:W-:Y:S08]  /*0970*/  F2F.F64.F32 R6, R24 ;  /* 0x0000001800067310 */ /* 0x000ff00000201800 */
[----:B------:R-:W1:Y:S02]  /*0980*/  F2F.F64.F32 R8, R8 ;  /* 0x0000000800087310 */ /* 0x000e640000201800 */
[----:B-1----:R-:W-:-:S10]  /*0990*/  DFMA R6, R8, UR12, R6 ;  /* 0x0000000c08067c2b */ /* 0x002fd40008000006 */
[----:B------:R-:W1:Y:S02]  /*09a0*/  F2F.F32.F64 R7, R6 ;  /* 0x0000000600077310 */ /* 0x000e640000301000 */
[----:B-1----:R0:W-:Y:S01]  /*09b0*/  STG.E desc[UR14][R18.64+0xc], R7 ;  /* 0x00000c0712007986 */ /* 0x0021e2000c10190e */
[----:B------:R-:W-:-:S04]  /*09c0*/  IADD3 R12, P0, PT, R4, 0x10, RZ ;  /* 0x00000010040c7810 */ /* 0x000fc80007f1e0ff */
[----:B------:R-:W-:Y:S01]  /*09d0*/  IADD3.X R5, PT, PT, RZ, R5, RZ, P0, !PT ;  /* 0x00000005ff057210 */ /* 0x000fe200007fe4ff */
[----:B------:R-:W-:Y:S08]  /*09e0*/  BRA.U UP0, `(.L_x_1) ;  /* 0xfffffff9000c7547 */ /* 0x000ff0000b83ffff */
.L_x_0:
[----:B------:R-:W-:-:S06]  /*09f0*/  ULOP3.LUT UR5, UR16, 0x3, URZ, 0xc0, !UPT ;  /* 0x0000000310057892 */ /* 0x000fcc000f8ec0ff */
[----:B------:R-:W-:-:S13]  /*0a00*/  ISETP.NE.AND P0, PT, RZ, UR5, PT ;  /* 0x00000005ff007c0c */ /* 0x000fda000bf05270 */
[----:B------:R-:W-:Y:S05]  /*0a10*/  @!P0 EXIT ;  /* 0x000000000000894d */ /* 0x000fea0003800000 */
[----:B------:R-:W-:-:S09]  /*0a20*/  UISETP.NE.AND UP0, UPT, UR5, 0x1, UPT ;  /* 0x000000010500788c */ /* 0x000fd2000bf05270 */
[----:B------:R-:W-:Y:S05]  /*0a30*/  BRA.U !UP0, `(.L_x_2) ;  /* 0x0000000508207547 */ /* 0x000fea000b800000 */
[----:B------:R-:W1:Y:S01]  /*0a40*/  LDCU.128 UR8, c[0x0][0x3a0] ;  /* 0x00007400ff0877ac */ /* 0x000e620008000c00 */
[----:B------:R-:W2:Y:S01]  /*0a50*/  LDG.E R10, desc[UR14][R2.64] ;  /* 0x0000000e020a7981 */ /* 0x000ea2000c1e1900 */
[----:B------:R-:W3:Y:S08]  /*0a60*/  LDC.64 R12, c[0x0][0x390] ;  /* 0x0000e400ff0c7b82 */ /* 0x000ef00000000a00 */
[----:B0-----:R-:W0:Y:S01]  /*0a70*/  LDC.64 R6, c[0x0][0x3b0] ;  /* 0x0000ec00ff067b82 */ /* 0x001e220000000a00 */
[----:B-1----:R-:W-:-:S07]  /*0a80*/  UIMAD.WIDE.U32 UR6, UR4, 0x4, UR8 ;  /* 0x00000004040678a5 */ /* 0x002fce000f8e0008 */
[----:B------:R-:W1:Y:S01]  /*0a90*/  LDC.64 R4, c[0x0][0x3c0] ;  /* 0x0000f000ff047b82 */ /* 0x000e620000000a00 */
[----:B------:R-:W-:Y:S02]  /*0aa0*/  MOV R8, UR6 ;  /* 0x0000000600087c02 */ /* 0x000fe40008000f00 */
[----:B------:R-:W-:-:S05]  /*0ab0*/  MOV R9, UR7 ;  /* 0x0000000700097c02 */ /* 0x000fca0008000f00 */
[----:B------:R-:W4:Y:S01]  /*0ac0*/  LDC.64 R16, c[0x0][0x3b8] ;  /* 0x0000ee00ff107b82 */ /* 0x000f220000000a00 */
[----:B------:R3:W5:Y:S01]  /*0ad0*/  LDG.E R15, desc[UR14][R8.64] ;  /* 0x0000000e080f7981 */ /* 0x000762000c1e1900 */
[----:B------:R-:W-:Y:S02]  /*0ae0*/  MOV R27, UR16 ;  /* 0x00000010001b7c02 */ /* 0x000fe40008000f00 */
[----:B------:R-:W-:-:S04]  /*0af0*/  IADD3 R25, PT, PT, R0, UR4, RZ ;  /* 0x0000000400197c10 */ /* 0x000fc8000fffe0ff */
[----:B------:R-:W4:Y:S01]  /*0b00*/  LDC.64 R18, c[0x0][0x388] ;  /* 0x0000e200ff127b82 */ /* 0x000f220000000a00 */
[----:B------:R-:W-:Y:S01]  /*0b10*/  MOV R11, UR11 ;  /* 0x0000000b000b7c02 */ /* 0x000fe20008000f00 */
[----:B0-----:R-:W-:-:S04]  /*0b20*/  IMAD.WIDE R6, R25, 0x4, R6 ;  /* 0x0000000419067825 */ /* 0x001fc800078e0206 */
[C---:B---3--:R-:W-:Y:S01]  /*0b30*/  IMAD.WIDE R8, R25.reuse, 0x4, R12 ;  /* 0x0000000419087825 */ /* 0x048fe200078e020c */
[----:B------:R-:W3:Y:S03]  /*0b40*/  LDG.E R21, desc[UR14][R6.64] ;  /* 0x0000000e06157981 */ /* 0x000ee6000c1e1900 */
[C---:B-1----:R-:W-:Y:S01]  /*0b50*/  IMAD.WIDE R4, R25.reuse, 0x4, R4 ;  /* 0x0000000419047825 */ /* 0x042fe200078e0204 */
[----:B------:R-:W3:Y:S03]  /*0b60*/  LDG.E R22, desc[UR14][R8.64] ;  /* 0x0000000e08167981 */ /* 0x000ee6000c1e1900 */
[C---:B----4-:R-:W-:Y:S01]  /*0b70*/  IMAD.WIDE R16, R25.reuse, 0x4, R16 ;  /* 0x0000000419107825 */ /* 0x050fe200078e0210 */
[----:B------:R-:W4:Y:S03]  /*0b80*/  LDG.E R24, desc[UR14][R4.64] ;  /* 0x0000000e04187981 */ /* 0x000f26000c1e1900 */
[----:B------:R-:W-:-:S04]  /*0b90*/  IMAD.WIDE R18, R25, 0x4, R18 ;  /* 0x0000000419127825 */ /* 0x000fc800078e0212 */
[----:B--2---:R-:W-:Y:S01]  /*0ba0*/  IMAD R27, R10, R27, UR4 ;  /* 0x000000040a1b7e24 */ /* 0x004fe2000f8e021b */
[----:B------:R-:W-:-:S03]  /*0bb0*/  MOV R10, UR10 ;  /* 0x0000000a000a7c02 */ /* 0x000fc60008000f00 */
[----:B------:R-:W-:-:S04]  /*0bc0*/  IMAD.WIDE R26, R27, 0x4, R12 ;  /* 0x000000041b1a7825 */ /* 0x000fc800078e020c */
[----:B------:R-:W-:Y:S01]  /*0bd0*/  IMAD.WIDE R10, R25, 0x4, R10 ;  /* 0x00000004190a7825 */ /* 0x000fe200078e020a */
[----:B------:R-:W3:Y:S04]  /*0be0*/  LDG.E R20, desc[UR14][R26.64] ;  /* 0x0000000e1a147981 */ /* 0x000ee8000c1e1900 */
[----:B------:R-:W2:Y:S04]  /*0bf0*/  LDG.E R23, desc[UR14][R10.64] ;  /* 0x0000000e0a177981 */ /* 0x000ea8000c1e1900 */
[----:B------:R-:W4:Y:S04]  /*0c00*/  LDG.E R25, desc[UR14][R16.64] ;  /* 0x0000000e10197981 */ /* 0x000f28000c1e1900 */
[----:B------:R-:W4:Y:S01]  /*0c10*/  LDG.E R26, desc[UR14][R18.64] ;  /* 0x0000000e121a7981 */ /* 0x000f22000c1e1900 */
[----:B-----5:R-:W-:-:S05]  /*0c20*/  IADD3 R15, PT, PT, R0, R15, RZ ;  /* 0x0000000f000f7210 */ /* 0x020fca0007ffe0ff */
[----:B------:R-:W-:-:S06]  /*0c30*/  IMAD.WIDE R14, R15, 0x4, R12 ;  /* 0x000000040f0e7825 */ /* 0x000fcc00078e020c */
[----:B------:R-:W5:Y:S01]  /*0c40*/  LDG.E R14, desc[UR14][R14.64] ;  /* 0x0000000e0e0e7981 */ /* 0x000f62000c1e1900 */
[----:B---3--:R-:W-:-:S04]  /*0c50*/  FMUL R21, R20, R21 ;  /* 0x0000001514157220 */ /* 0x008fc80000400000 */
[----:B--2---:R-:W-:-:S04]  /*0c60*/  FFMA R21, R22, R23, R21 ;  /* 0x0000001716157223 */ /* 0x004fc80000000015 */
[----:B----4-:R-:W-:Y:S02]  /*0c70*/  FFMA R23, R22, R24, R21 ;  /* 0x0000001816177223 */ /* 0x010fe40000000015 */
[----:B------:R-:W-:Y:S02]  /*0c80*/  F2F.F64.F32 R20, R26 ;  /* 0x0000001a00147310 */ /* 0x000fe40000201800 */
[----:B-----5:R-:W-:-:S06]  /*0c90*/  FFMA R25, R14, R25, R23 ;  /* 0x000000190e197223 */ /* 0x020fcc0000000017 */
[----:B------:R-:W0:Y:S02]  /*0ca0*/  F2F.F64.F32 R22, R25 ;  /* 0x0000001900167310 */ /* 0x000e240000201800 */
[----:B0-----:R-:W-:-:S10]  /*0cb0*/  DFMA R20, R22, UR12, R20 ;  /* 0x0000000c16147c2b */ /* 0x001fd40008000014 */
[----:B------:R0:W1:Y:S01]  /*0cc0*/  F2F.F32.F64 R21, R20 ;  /* 0x0000001400157310 */ /* 0x0000620000301000 */
[----:B------:R-:W-:Y:S02]  /*0cd0*/  MOV R23, UR7 ;  /* 0x0000000700177c02 */ /* 0x000fe40008000f00 */
[----:B------:R-:W-:Y:S01]  /*0ce0*/  MOV R22, UR6 ;  /* 0x0000000600167c02 */ /* 0x000fe20008000f00 */
[----:B------:R-:W2:Y:S01]  /*0cf0*/  LDCU.64 UR6, c[0x0][0x390] ;  /* 0x00007200ff0677ac */ /* 0x000ea20008000a00 */
[----:B0-----:R-:W3:Y:S04]  /*0d00*/  LDG.E R20, desc[UR14][R18.64+0x4] ;  /* 0x0000040e12147981 */ /* 0x001ee8000c1e1900 */
[----:B-1----:R0:W-:Y:S04]  /*0d10*/  STG.E desc[UR14][R18.64], R21 ;  /* 0x0000001512007986 */ /* 0x0021e8000c10190e */
[----:B------:R-:W4:Y:S04]  /*0d20*/  LDG.E R14, desc[UR14][R2.64] ;  /* 0x0000000e020e7981 */ /* 0x000f28000c1e1900 */
[----:B------:R-:W0:Y:S04]  /*0d30*/  LDG.E R23, desc[UR14][R22.64+0x4] ;  /* 0x0000040e16177981 */ /* 0x000e28000c1e1900 */
[----:B------:R-:W5:Y:S04]  /*0d40*/  LDG.E R7, desc[UR14][R6.64+0x4] ;  /* 0x0000040e06077981 */ /* 0x000f68000c1e1900 */
[----:B------:R-:W3:Y:S04]  /*0d50*/  LDG.E R8, desc[UR14][R8.64+0x4] ;  /* 0x0000040e08087981 */ /* 0x000ee8000c1e1900 */
[----:B------:R-:W3:Y:S04]  /*0d60*/  LDG.E R11, desc[UR14][R10.64+0x4] ;  /* 0x0000040e0a0b7981 */ /* 0x000ee8000c1e1900 */
[----:B------:R-:W3:Y:S04]  /*0d70*/  LDG.E R4, desc[UR14][R4.64+0x4] ;  /* 0x0000040e04047981 */ /* 0x000ee8000c1e1900 */
[----:B------:R-:W3:Y:S01]  /*0d80*/  LDG.E R16, desc[UR14][R16.64+0x4] ;  /* 0x0000040e10107981 */ /* 0x000ee2000c1e1900 */
[----:B----4-:R-:W-:-:S05]  /*0d90*/  IMAD R14, R14, UR16, RZ ;  /* 0x000000100e0e7c24 */ /* 0x010fca000f8e02ff */
[----:B------:R-:W-:-:S04]  /*0da0*/  IADD3 R15, P0, PT, R14, UR4, RZ ;  /* 0x000000040e0f7c10 */ /* 0x000fc8000ff1e0ff */
[----:B------:R-:W-:Y:S02]  /*0db0*/  LEA.HI.X.SX32 R24, R14, RZ, 0x1, P0 ;  /* 0x000000ff0e187211 */ /* 0x000fe400000f0eff */
[----:B--2---:R-:W-:-:S04]  /*0dc0*/  LEA R14, P0, R15, UR6, 0x2 ;  /* 0x000000060f0e7c11 */ /* 0x004fc8000f8010ff */
[----:B------:R-:W-:Y:S02]  /*0dd0*/  LEA.HI.X R15, R15, UR7, R24, 0x2, P0 ;  /* 0x000000070f0f7c11 */ /* 0x000fe400080f1418 */
[----:B0-----:R-:W-:-:S03]  /*0de0*/  IADD3 R21, PT, PT, R0, R23, RZ ;  /* 0x0000001700157210 */ /* 0x001fc60007ffe0ff */
[----:B------:R-:W5:Y:S02]  /*0df0*/  LDG.E R14, desc[UR14][R14.64+0x4] ;  /* 0x0000040e0e0e7981 */ /* 0x000f64000c1e1900 */
[----:B------:R-:W-:-:S06]  /*0e00*/  IMAD.WIDE R12, R21, 0x4, R12 ;  /* 0x00000004150c7825 */ /* 0x000fcc00078e020c */
[----:B------:R-:W2:Y:S01]  /*0e10*/  LDG.E R12, desc[UR14][R12.64] ;  /* 0x0000000e0c0c7981 */ /* 0x000ea2000c1e1900 */
[----:B------:R-:W-:Y:S01]  /*0e20*/  UIADD3 UR4, UPT, UPT, UR4, 0x2, URZ ;  /* 0x0000000204047890 */ /* 0x000fe2000fffe0ff */
[----:B-----5:R-:W-:-:S04]  /*0e30*/  FMUL R21, R14, R7 ;  /* 0x000000070e157220 */ /* 0x020fc80000400000 */
[----:B---3--:R-:W-:-:S04]  /*0e40*/  FFMA R21, R8, R11, R21 ;  /* 0x0000000b08157223 */ /* 0x008fc80000000015 */
[----:B------:R-:W-:-:S04]  /*0e50*/  FFMA R21, R8, R4, R21 ;  /* 0x0000000408157223 */ /* 0x000fc80000000015 */
[----:B--2---:R-:W-:Y:S01]  /*0e60*/  FFMA R8, R12, R16, R21 ;  /* 0x000000100c087223 */ /* 0x004fe20000000015 */
[----:B------:R-:W-:Y:S08]  /*0e70*/  F2F.F64.F32 R6, R20 ;  /* 0x0000001400067310 */ /* 0x000ff00000201800 */
[----:B------:R-:W0:Y:S02]  /*0e80*/  F2F.F64.F32 R8, R8 ;  /* 0x0000000800087310 */ /* 0x000e240000201800 */
[----:B0-----:R-:W-:-:S10]  /*0e90*/  DFMA R6, R8, UR12, R6 ;  /* 0x0000000c08067c2b */ /* 0x001fd40008000006 */
[----:B------:R-:W0:Y:S02]  /*0ea0*/  F2F.F32.F64 R7, R6 ;  /* 0x0000000600077310 */ /* 0x000e240000301000 */
[----:B0-----:R1:W-:Y:S02]  /*0eb0*/  STG.E desc[UR14][R18.64+0x4], R7 ;  /* 0x0000040712007986 */ /* 0x0013e4000c10190e */
.L_x_2:
[----:B------:R-:W-:-:S04]  /*0ec0*/  ULOP3.LUT UR5, UR16, 0x1, URZ, 0xc0, !UPT ;  /* 0x0000000110057892 */ /* 0x000fc8000f8ec0ff */
[----:B------:R-:W-:-:S06]  /*0ed0*/  UISETP.NE.U32.AND UP0, UPT, UR5, 0x1, UPT ;  /* 0x000000010500788c */ /* 0x000fcc000bf05070 */
[----:B------:R-:W-:-:S13]  /*0ee0*/  PLOP3.LUT P0, PT, PT, PT, UP0, 0x80, 0x8 ;  /* 0x000000000008781c */ /* 0x000fda0003f0f008 */
[----:B------:R-:W-:Y:S05]  /*0ef0*/  @P0 EXIT ;  /* 0x000000000000094d */ /* 0x000fea0003800000 */
[----:B------:R-:W2:Y:S01]  /*0f00*/  LDCU.128 UR8, c[0x0][0x3a0] ;  /* 0x00007400ff0877ac */ /* 0x000ea20008000c00 */
[----:B------:R-:W3:Y:S01]  /*0f10*/  LDG.E R2, desc[UR14][R2.64] ;  /* 0x0000000e02027981 */ /* 0x000ee2000c1e1900 */
[----:B------:R-:W4:Y:S08]  /*0f20*/  LDC.64 R14, c[0x0][0x3b0] ;  /* 0x0000ec00ff0e7b82 */ /* 0x000f300000000a00 */
[----:B------:R-:W5:Y:S01]  /*0f30*/  LDC.64 R8, c[0x0][0x390] ;  /* 0x0000e400ff087b82 */ /* 0x000f620000000a00 */
[----:B--2---:R-:W-:-:S07]  /*0f40*/  UIMAD.WIDE.U32 UR6, UR4, 0x4, UR8 ;  /* 0x00000004040678a5 */ /* 0x004fce000f8e0008 */
[----:B------:R-:W2:Y:S01]  /*0f50*/  LDC.64 R12, c[0x0][0x3c0] ;  /* 0x0000f000ff0c7b82 */ /* 0x000ea20000000a00 */
[----:B01----:R-:W-:Y:S02]  /*0f60*/  MOV R19, UR7 ;  /* 0x0000000700137c02 */ /* 0x003fe40008000f00 */
[----:B------:R-:W-:-:S05]  /*0f70*/  MOV R18, UR6 ;  /* 0x0000000600127c02 */ /* 0x000fca0008000f00 */
[----:B------:R-:W0:Y:S01]  /*0f80*/  LDC.64 R4, c[0x0][0x3b8] ;  /* 0x0000ee00ff047b82 */ /* 0x000e220000000a00 */
[----:B------:R-:W5:Y:S01]  /*0f90*/  LDG.E R19, desc[UR14][R18.64] ;  /* 0x0000000e12137981 */ /* 0x000f62000c1e1900 */
[----:B------:R-:W-:Y:S02]  /*0fa0*/  MOV R17, UR16 ;  /* 0x0000001000117c02 */ /* 0x000fe40008000f00 */
[----:B------:R-:W-:-:S04]  /*0fb0*/  IADD3 R11, PT, PT, R0, UR4, RZ ;  /* 0x00000004000b7c10 */ /* 0x000fc8000fffe0ff */
[----:B------:R-:W1:Y:S01]  /*0fc0*/  LDC.64 R6, c[0x0][0x388] ;  /* 0x0000e200ff067b82 */ /* 0x000e620000000a00 */
[----:B------:R-:W-:Y:S02]  /*0fd0*/  MOV R20, UR10 ;  /* 0x0000000a00147c02 */ /* 0x000fe40008000f00 */
[----:B------:R-:W-:Y:S01]  /*0fe0*/  MOV R21, UR11 ;  /* 0x0000000b00157c02 */ /* 0x000fe20008000f00 */
[----:B--2---:R-:W-:-:S06]  /*0ff0*/  IMAD.WIDE R12, R11, 0x4, R12 ;  /* 0x000000040b0c7825 */ /* 0x004fcc00078e020c */
[----:B------:R-:W2:Y:S01]  /*1000*/  LDG.E R12, desc[UR14][R12.64] ;  /* 0x0000000e0c0c7981 */ /* 0x000ea2000c1e1900 */
[----:B0-----:R-:W-:-:S06]  /*1010*/  IMAD.WIDE R4, R11, 0x4, R4 ;  /* 0x000000040b047825 */ /* 0x001fcc00078e0204 */
[----:B------:R-:W2:Y:S01]  /*1020*/  LDG.E R4, desc[UR14][R4.64] ;  /* 0x0000000e04047981 */ /* 0x000ea2000c1e1900 */
[----:B-1----:R-:W-:-:S04]  /*1030*/  IMAD.WIDE R6, R11, 0x4, R6 ;  /* 0x000000040b067825 */ /* 0x002fc800078e0206 */
[----:B---3--:R-:W-:Y:S02]  /*1040*/  IMAD R17, R2, R17, UR4 ;  /* 0x0000000402117e24 */ /* 0x008fe4000f8e0211 */
[----:B----4-:R-:W-:-:S04]  /*1050*/  IMAD.WIDE R2, R11, 0x4, R14 ;  /* 0x000000040b027825 */ /* 0x010fc800078e020e */
[--C-:B-----5:R-:W-:Y:S02]  /*1060*/  IMAD.WIDE R16, R17, 0x4, R8.reuse ;  /* 0x0000000411107825 */ /* 0x120fe400078e0208 */
[----:B------:R-:W3:Y:S02]  /*1070*/  LDG.E R3, desc[UR14][R2.64] ;  /* 0x0000000e02037981 */ /* 0x000ee4000c1e1900 */
[----:B------:R-:W-:-:S06]  /*1080*/  IMAD.WIDE R14, R11, 0x4, R8 ;  /* 0x000000040b0e7825 */ /* 0x000fcc00078e0208 */
[----:B------:R-:W4:Y:S01]  /*1090*/  LDG.E R14, desc[UR14][R14.64] ;  /* 0x0000000e0e0e7981 */ /* 0x000f22000c1e1900 */
[----:B------:R-:W-:Y:S01]  /*10a0*/  IADD3 R23, PT, PT, R0, R19, RZ ;  /* 0x0000001300177210 */ /* 0x000fe20007ffe0ff */
[----:B------:R-:W-:Y:S02]  /*10b0*/  IMAD.WIDE R18, R11, 0x4, R20 ;  /* 0x000000040b127825 */ /* 0x000fe400078e0214 */
[----:B------:R-:W3:Y:S02]  /*10c0*/  LDG.E R0, desc[UR14][R16.64] ;  /* 0x0000000e10007981 */ /* 0x000ee4000c1e1900 */
[----:B------:R-:W-:Y:S02]  /*10d0*/  IMAD.WIDE R8, R23, 0x4, R8 ;  /* 0x0000000417087825 */ /* 0x000fe400078e0208 */
[----:B------:R-:W4:Y:S04]  /*10e0*/  LDG.E R19, desc[UR14][R18.64] ;  /* 0x0000000e12137981 */ /* 0x000f28000c1e1900 */
[----:B------:R-:W5:Y:S04]  /*10f0*/  LDG.E R8, desc[UR14][R8.64] ;  /* 0x0000000e08087981 */ /* 0x000f68000c1e1900 */
[----:B------:R-:W5:Y:S01]  /*1100*/  LDG.E R16, desc[UR14][R6.64] ;  /* 0x0000000e06107981 */ /* 0x000f62000c1e1900 */
[----:B---3--:R-:W-:-:S04]  /*1110*/  FMUL R3, R0, R3 ;  /* 0x0000000300037220 */ /* 0x008fc80000400000 */
[----:B----4-:R-:W-:-:S04]  /*1120*/  FFMA R3, R14, R19, R3 ;  /* 0x000000130e037223 */ /* 0x010fc80000000003 */
[----:B--2---:R-:W-:-:S04]  /*1130*/  FFMA R11, R14, R12, R3 ;  /* 0x0000000c0e0b7223 */ /* 0x004fc80000000003 */
[----:B-----5:R-:W-:Y:S01]  /*1140*/  FFMA R11, R8, R4, R11 ;  /* 0x00000004080b7223 */ /* 0x020fe2000000000b */
[----:B------:R-:W-:Y:S08]  /*1150*/  F2F.F64.F32 R2, R16 ;  /* 0x0000001000027310 */ /* 0x000ff00000201800 */
[----:B------:R-:W0:Y:S02]  /*1160*/  F2F.F64.F32 R10, R11 ;  /* 0x0000000b000a7310 */ /* 0x000e240000201800 */
[----:B0-----:R-:W-:-:S10]  /*1170*/  DFMA R2, R10, UR12, R2 ;  /* 0x0000000c0a027c2b */ /* 0x001fd40008000002 */
[----:B------:R-:W0:Y:S02]  /*1180*/  F2F.F32.F64 R3, R2 ;  /* 0x0000000200037310 */ /* 0x000e240000301000 */
[----:B0-----:R-:W-:Y:S01]  /*1190*/  STG.E desc[UR14][R6.64], R3 ;  /* 0x0000000306007986 */ /* 0x001fe2000c10190e */
[----:B------:R-:W-:Y:S05]  /*11a0*/  EXIT ;  /* 0x000000000000794d */ /* 0x000fea0003800000 */
.L_x_3:
[----:B------:R-:W-:-:S00]  /*11b0*/  BRA `(.L_x_3) ;  /* 0xfffffffc00fc7947 */ /* 0x000fc0000383ffff */
[----:B------:R-:W-:-:S00]  /*11c0*/  NOP ;  /* 0x0000000000007918 */ /* 0x000fc00000000000 */
        /* <DEDUP_REMOVED lines=11> */
.L_x_36:


//--------------------- .text._Z5Loop1iPfPiS0_S0_S0_S_S_S_S_fS_ --------------------------
	.section	.text._Z5Loop1iPfPiS0_S0_S0_S_S_S_S_fS_,"ax",@progbits
	.align	128
        .global         _Z5Loop1iPfPiS0_S0_S0_S_S_S_S_fS_
        .type           _Z5Loop1iPfPiS0_S0_S0_S_S_S_S_fS_,@function
        .size           _Z5Loop1iPfPiS0_S0_S0_S_S_S_S_fS_,(.L_x_35 - _Z5Loop1iPfPiS0_S0_S0_S_S_S_S_fS_)
        .other          _Z5Loop1iPfPiS0_S0_S0_S_S_S_S_fS_,@"STO_CUDA_ENTRY STV_DEFAULT"
_Z5Loop1iPfPiS0_S0_S0_S_S_S_S_fS_:
.text._Z5Loop1iPfPiS0_S0_S0_S_S_S_S_fS_:
[----:B------:R-:W-:Y:S08]  /*0000*/  LDC R1, c[0x0][0x37c] ;  /* 0x0000df00ff017b82 */ /* 0x000ff00000000800 */
[----:B------:R-:W0:Y:S02]  /*0010*/  LDC R14, c[0x0][0x380] ;  /* 0x0000e000ff0e7b82 */ /* 0x000e240000000800 */
[----:B0-----:R-:W-:-:S13]  /*0020*/  ISETP.GE.AND P0, PT, R14, 0x1, PT ;  /* 0x000000010e00780c */ /* 0x001fda0003f06270 */
[----:B------:R-:W-:Y:S05]  /*0030*/  @!P0 EXIT ;  /* 0x000000000000894d */ /* 0x000fea0003800000 */
[----:B------:R-:W0:Y:S01]  /*0040*/  S2R R3, SR_TID.X ;  /* 0x0000000000037919 */ /* 0x000e220000002100 */
[----:B------:R-:W0:Y:S01]  /*0050*/  S2UR UR4, SR_CTAID.X ;  /* 0x00000000000479c3 */ /* 0x000e220000002500 */
[----:B------:R-:W1:Y:S01]  /*0060*/  LDCU.64 UR6, c[0x0][0x358] ;  /* 0x00006b00ff0677ac */ /* 0x000e620008000a00 */
[----:B------:R-:W2:Y:S06]  /*0070*/  LDCU UR5, c[0x0][0x3d0] ;  /* 0x00007a00ff0577ac */ /* 0x000eac0008000800 */
[----:B------:R-:W0:Y:S01]  /*0080*/  LDC R0, c[0x0][0x360] ;  /* 0x0000d800ff007b82 */ /* 0x000e220000000800 */
[----:B------:R-:W3:Y:S01]  /*0090*/  LDCU.64 UR10, c[0x0][0x3a0] ;  /* 0x00007400ff0a77ac */ /* 0x000ee20008000a00 */
[----:B------:R-:W4:Y:S06]  /*00a0*/  LDCU.64 UR8, c[0x0][0x3a8] ;  /* 0x00007500ff0877ac */ /* 0x000f2c0008000a00 */
[----:B------:R-:W5:Y:S08]  /*00b0*/  LDC R2, c[0x0][0x3d0] ;  /* 0x0000f400ff027b82 */ /* 0x000f700000000800 */
[----:B------:R-:W1:Y:S08]  /*00c0*/  LDC.64 R6, c[0x0][0x390] ;  /* 0x0000e400ff067b82 */ /* 0x000e700000000a00 */
[----:B------:R-:W2:Y:S01]  /*00d0*/  LDC.64 R8, c[0x0][0x398] ;  /* 0x0000e600ff087b82 */ /* 0x000ea20000000a00 */
[----:B0-----:R-:W-:Y:S01]  /*00e0*/  IMAD R3, R0, UR4, R3 ;  /* 0x0000000400037c24 */ /* 0x001fe2000f8e0203 */
[----:B------:R-:W-:-:S03]  /*00f0*/  UMOV UR4, URZ ;  /* 0x000000ff00047c82 */ /* 0x000fc60008000000 */
[----:B------:R-:W-:Y:S01]  /*0100*/  IMAD R13, R3, R14, RZ ;  /* 0x0000000e030d7224 */ /* 0x000fe200078e02ff */
[----:B------:R-:W-:Y:S02]  /*0110*/  IADD3 R14, PT, PT, -R14, RZ, RZ ;  /* 0x000000ff0e0e7210 */ /* 0x000fe40007ffe1ff */
[----:B------:R-:W0:Y:S01]  /*0120*/  LDC R12, c[0x0][0x380] ;  /* 0x0000e000ff0c7b82 */ /* 0x000e220000000800 */
[----:B-----5:R-:W-:Y:S01]  /*0130*/  FADD R15, R2, 1 ;  /* 0x3f800000020f7421 */ /* 0x020fe20000000000 */
[----:B------:R-:W-:-:S03]  /*0140*/  IMAD.MOV.U32 R17, RZ, RZ, R13 ;  /* 0x000000ffff117224 */ /* 0x000fc600078e000d */
[----:B------:R-:W-:-:S03]  /*0150*/  FMUL R15, R15, R2 ;  /* 0x000000020f0f7220 */ /* 0x000fc60000400000 */
[----:B------:R-:W0:Y:S01]  /*0160*/  LDC.64 R4, c[0x0][0x388] ;  /* 0x0000e200ff047b82 */ /* 0x000e220000000a00 */
[----:B-1----:R-:W-:-:S04]  /*0170*/  IMAD.WIDE R6, R3, 0x4, R6 ;  /* 0x0000000403067825 */ /* 0x002fc800078e0206 */
[----:B--234-:R-:W-:-:S07]  /*0180*/  IMAD.WIDE R8, R3, 0x4, R8 ;  /* 0x0000000403087825 */ /* 0x01cfce00078e0208 */
.L_x_17:
[----:B01----:R-:W0:Y:S01]  /*0190*/  LDG.E R3, desc[UR6][R6.64] ;  /* 0x0000000606037981 */ /* 0x003e22000c1e1900 */
[----:B------:R-:W1:Y:S08]  /*01a0*/  LDC.64 R20, c[0x0][0x3b0] ;  /* 0x0000ec00ff147b82 */ /* 0x000e700000000a00 */
[----:B------:R-:W2:Y:S01]  /*01b0*/  LDC.64 R24, c[0x0][0x3b8] ;  /* 0x0000ee00ff187b82 */ /* 0x000ea20000000a00 */
[----:B0-----:R-:W-:-:S02]  /*01c0*/  IMAD R23, R3, R12, UR4 ;  /* 0x0000000403177e24 */ /* 0x001fc4000f8e020c */
[----:B------:R-:W-:-:S04]  /*01d0*/  IMAD.WIDE R2, R17, 0x4, R4 ;  /* 0x0000000411027825 */ /* 0x000fc800078e0204 */
[----:B------:R-:W-:Y:S01]  /*01e0*/  IMAD.WIDE R22, R23, 0x4, R4 ;  /* 0x0000000417167825 */ /* 0x000fe200078e0204 */
[----:B------:R0:W3:Y:S05]  /*01f0*/  LDG.E R19, desc[UR6][R2.64] ;  /* 0x0000000602137981 */ /* 0x0000ea000c1e1900 */
[----:B------:R-:W3:Y:S01]  /*0200*/  LDG.E R22, desc[UR6][R22.64] ;  /* 0x0000000616167981 */ /* 0x000ee2000c1e1900 */
[----:B-1----:R-:W-:Y:S01]  /*0210*/  IMAD.WIDE R20, R17, 0x4, R20 ;  /* 0x0000000411147825 */ /* 0x002fe200078e0214 */
[----:B------:R-:W-:-:S03]  /*0220*/  MOV R10, UR10 ;  /* 0x0000000a000a7c02 */ /* 0x000fc60008000f00 */
[----:B--2---:R-:W-:Y:S01]  /*0230*/  IMAD.WIDE R24, R17, 0x4, R24 ;  /* 0x0000000411187825 */ /* 0x004fe200078e0218 */
[----:B0-----:R-:W0:Y:S03]  /*0240*/  LDC.64 R2, c[0x0][0x3c0] ;  /* 0x0000f000ff027b82 */ /* 0x001e260000000a00 */
[----:B---3--:R-:W-:-:S05]  /*0250*/  FADD R29, -R19, R22 ;  /* 0x00000016131d7221 */ /* 0x008fca0000000100 */
[----:B------:R1:W-:Y:S04]  /*0260*/  STG.E desc[UR6][R20.64], R29 ;  /* 0x0000001d14007986 */ /* 0x0003e8000c101906 */
[----:B------:R-:W2:Y:S01]  /*0270*/  LDG.E R11, desc[UR6][R8.64] ;  /* 0x00000006080b7981 */ /* 0x000ea2000c1e1900 */
[----:B0-----:R-:W-:Y:S01]  /*0280*/  IMAD.WIDE R2, R17, 0x4, R2 ;  /* 0x0000000411027825 */ /* 0x001fe200078e0202 */
[----:B-1----:R-:W0:Y:S03]  /*0290*/  LDC.64 R28, c[0x0][0x3c8] ;  /* 0x0000f200ff1c7b82 */ /* 0x002e260000000a00 */
[----:B--2---:R-:W-:-:S04]  /*02a0*/  IMAD R11, R11, R12, UR4 ;  /* 0x000000040b0b7e24 */ /* 0x004fc8000f8e020c */
[----:B------:R-:W-:-:S06]  /*02b0*/  IMAD.WIDE R26, R11, 0x4, R4 ;  /* 0x000000040b1a7825 */ /* 0x000fcc00078e0204 */
[----:B------:R-:W2:Y:S01]  /*02c0*/  LDG.E R26, desc[UR6][R26.64] ;  /* 0x000000061a1a7981 */ /* 0x000ea2000c1e1900 */
[----:B------:R-:W-:Y:S02]  /*02d0*/  IMAD.U32 R11, RZ, RZ, UR11 ;  /* 0x0000000bff0b7e24 */ /* 0x000fe4000f8e00ff */
[----:B--2---:R-:W-:-:S05]  /*02e0*/  FADD R0, -R19, R26 ;  /* 0x0000001a13007221 */ /* 0x004fca0000000100 */
[----:B------:R-:W-:Y:S04]  /*02f0*/  STG.E desc[UR6][R24.64], R0 ;  /* 0x0000000018007986 */ /* 0x000fe8000c101906 */
[----:B------:R-:W2:Y:S02]  /*0300*/  LDG.E R10, desc[UR6][R10.64] ;  /* 0x000000060a0a7981 */ /* 0x000ea4000c1e1900 */
[----:B--2---:R-:W-:-:S05]  /*0310*/  IADD3 R23, PT, PT, R13, R10, RZ ;  /* 0x0000000a0d177210 */ /* 0x004fca0007ffe0ff */
[----:B------:R-:W-:-:S06]  /*0320*/  IMAD.WIDE R22, R23, 0x4, R4 ;  /* 0x0000000417167825 */ /* 0x000fcc00078e0204 */
[----:B------:R-:W2:Y:S01]  /*0330*/  LDG.E R22, desc[UR6][R22.64] ;  /* 0x0000000616167981 */ /* 0x000ea2000c1e1900 */
[----:B------:R-:W-:Y:S01]  /*0340*/  IMAD.U32 R26, RZ, RZ, UR8 ;  /* 0x00000008ff1a7e24 */ /* 0x000fe2000f8e00ff */
[----:B------:R-:W-:Y:S01]  /*0350*/  MOV R27, UR9 ;  /* 0x00000009001b7c02 */ /* 0x000fe20008000f00 */
[----:B--2---:R-:W-:-:S05]  /*0360*/  FADD R23, -R19, R22 ;  /* 0x0000001613177221 */ /* 0x004fca0000000100 */
[----:B------:R1:W-:Y:S04]  /*0370*/  STG.E desc[UR6][R2.64], R23 ;  /* 0x0000001702007986 */ /* 0x0003e8000c101906 */
[----:B------:R-:W2:Y:S02]  /*0380*/  LDG.E R26, desc[UR6][R26.64] ;  /* 0x000000061a1a7981 */ /* 0x000ea4000c1e1900 */
[----:B--2---:R-:W-:-:S04]  /*0390*/  IMAD.IADD R11, R13, 0x1, R26 ;  /* 0x000000010d0b7824 */ /* 0x004fc800078e021a */
[----:B------:R-:W-:-:S06]  /*03a0*/  IMAD.WIDE R10, R11, 0x4, R4 ;  /* 0x000000040b0a7825 */ /* 0x000fcc00078e0204 */
[----:B------:R-:W2:Y:S01]  /*03b0*/  LDG.E R10, desc[UR6][R10.64] ;  /* 0x000000060a0a7981 */ /* 0x000ea2000c1e1900 */
[----:B0-----:R-:W-:-:S04]  /*03c0*/  IMAD.WIDE R28, R17, 0x4, R28 ;  /* 0x00000004111c7825 */ /* 0x001fc800078e021c */
[----:B--2---:R-:W-:Y:S02]  /*03d0*/  FADD R18, -R19, R10 ;  /* 0x0000000a13127221 */ /* 0x004fe40000000100 */
[----:B------:R-:W0:Y:S03]  /*03e0*/  LDC.64 R10, c[0x0][0x3d8] ;  /* 0x0000f600ff0a7b82 */ /* 0x000e260000000a00 */
[----:B------:R2:W-:Y:S04]  /*03f0*/  STG.E desc[UR6][R28.64], R18 ;  /* 0x000000121c007986 */ /* 0x0005e8000c101906 */
[----:B------:R-:W3:Y:S04]  /*0400*/  LDG.E R16, desc[UR6][R24.64] ;  /* 0x0000000618107981 */ /* 0x000ee8000c1e1900 */
[----:B------:R-:W4:Y:S04]  /*0410*/  LDG.E R21, desc[UR6][R20.64] ;  /* 0x0000000614157981 */ /* 0x000f28000c1e1900 */
[----:B------:R1:W5:Y:S01]  /*0420*/  LDG.E R22, desc[UR6][R2.64] ;  /* 0x0000000602167981 */ /* 0x000362000c1e1900 */
[----:B------:R-:W-:Y:S01]  /*0430*/  IADD3 R14, PT, PT, R14, 0x1, RZ ;  /* 0x000000010e0e7810 */ /* 0x000fe20007ffe0ff */
[----:B------:R-:W-:Y:S03]  /*0440*/  BSSY.RECONVERGENT B0, `(.L_x_4) ;  /* 0x0000013000007945 */ /* 0x000fe60003800200 */
[----:B------:R-:W-:Y:S01]  /*0450*/  ISETP.NE.AND P2, PT, R14, RZ, PT ;  /* 0x000000ff0e00720c */ /* 0x000fe20003f45270 */
[----:B0-----:R-:W-:-:S04]  /*0460*/  IMAD.WIDE R10, R17, 0x4, R10 ;  /* 0x00000004110a7825 */ /* 0x001fc800078e020a */
[----:B-1----:R-:W-:-:S04]  /*0470*/  FMUL R3, R19, R19 ;  /* 0x0000001313037220 */ /* 0x002fc80000400000 */
[----:B------:R-:W0:Y:S02]  /*0480*/  MUFU.RCP R26, R3 ;  /* 0x00000003001a7308 */ /* 0x000e240000001000 */
[----:B0-----:R-:W-:-:S04]  /*0490*/  FFMA R27, -R3, R26, 1 ;  /* 0x3f800000031b7423 */ /* 0x001fc8000000011a */
[----:B------:R-:W-:Y:S01]  /*04a0*/  FFMA R27, R26, R27, R26 ;  /* 0x0000001b1a1b7223 */ /* 0x000fe2000000001a */
[----:B---3--:R-:W-:-:S04]  /*04b0*/  FMUL R0, R16, R16 ;  /* 0x0000001010007220 */ /* 0x008fc80000400000 */
[----:B----4-:R-:W-:-:S04]  /*04c0*/  FFMA R23, R21, R21, R0 ;  /* 0x0000001515177223 */ /* 0x010fc80000000000 */
[----:B------:R-:W-:-:S04]  /*04d0*/  FFMA R23, R18, R18, R23 ;  /* 0x0000001212177223 */ /* 0x000fc80000000017 */
[----:B-----5:R-:W-:-:S04]  /*04e0*/  FFMA R0, R22, R22, R23 ;  /* 0x0000001616007223 */ /* 0x020fc80000000017 */
[----:B------:R-:W0:Y:S01]  /*04f0*/  FCHK P0, R0, R3 ;  /* 0x0000000300007302 */ /* 0x000e220000000000 */
[----:B------:R-:W-:-:S04]  /*0500*/  FFMA R20, R0, R27, RZ ;  /* 0x0000001b00147223 */ /* 0x000fc800000000ff */
[----:B------:R-:W-:-:S04]  /*0510*/  FFMA R2, -R3, R20, R0 ;  /* 0x0000001403027223 */ /* 0x000fc80000000100 */
[----:B------:R-:W-:Y:S01]  /*0520*/  FFMA R20, R27, R2, R20 ;  /* 0x000000021b147223 */ /* 0x000fe20000000014 */
[----:B0-2---:R-:W-:Y:S06]  /*0530*/  @!P0 BRA `(.L_x_5) ;  /* 0x00000000000c8947 */ /* 0x005fec0003800000 */
[----:B------:R-:W-:-:S07]  /*0540*/  MOV R23, 0x560 ;  /* 0x0000056000177802 */ /* 0x000fce0000000f00 */
[----:B------:R-:W-:Y:S05]  /*0550*/  CALL.REL.NOINC `($__internal_1_$__cuda_sm3x_div_rn_noftz_f32_slowpath) ;  /* 0x0000000800347944 */ /* 0x000fea0003c00000 */
[----:B------:R-:W-:-:S07]  /*0560*/  IMAD.MOV.U32 R20, RZ, RZ, R0 ;  /* 0x000000ffff147224 */ /* 0x000fce00078e0000 */
.L_x_5:
[----:B------:R-:W-:Y:S05]  /*0570*/  BSYNC.RECONVERGENT B0 ;  /* 0x0000000000007941 */ /* 0x000fea0003800200 */
.L_x_4:
[----:B------:R-:W0:Y:S01]  /*0580*/  MUFU.RCP R2, R19 ;  /* 0x0000001300027308 */ /* 0x000e220000001000 */
[----:B------:R-:W-:Y:S01]  /*0590*/  FADD R21, R21, R16 ;  /* 0x0000001015157221 */ /* 0x000fe20000000000 */
[----:B------:R-:W-:Y:S03]  /*05a0*/  BSSY.RECONVERGENT B0, `(.L_x_6) ;  /* 0x000000e000007945 */ /* 0x000fe60003800200 */
[----:B------:R-:W-:-:S04]  /*05b0*/  FADD R21, R18, R21 ;  /* 0x0000001512157221 */ /* 0x000fc80000000000 */
[----:B------:R-:W-:-:S04]  /*05c0*/  FADD R0, R22, R21 ;  /* 0x0000001516007221 */ /* 0x000fc80000000000 */
[----:B------:R-:W1:Y:S01]  /*05d0*/  FCHK P0, R0, R19 ;  /* 0x0000001300007302 */ /* 0x000e620000000000 */
[----:B0-----:R-:W-:-:S04]  /*05e0*/  FFMA R3, -R19, R2, 1 ;  /* 0x3f80000013037423 */ /* 0x001fc80000000102 */
[----:B------:R-:W-:-:S04]  /*05f0*/  FFMA R3, R2, R3, R2 ;  /* 0x0000000302037223 */ /* 0x000fc80000000002 */
[----:B------:R-:W-:-:S04]  /*0600*/  FFMA R2, R0, R3, RZ ;  /* 0x0000000300027223 */ /* 0x000fc800000000ff */
[----:B------:R-:W-:-:S04]  /*0610*/  FFMA R16, -R19, R2, R0 ;  /* 0x0000000213107223 */ /* 0x000fc80000000100 */
[----:B------:R-:W-:Y:S01]  /*0620*/  FFMA R2, R3, R16, R2 ;  /* 0x0000001003027223 */ /* 0x000fe20000000002 */
[----:B-1----:R-:W-:Y:S06]  /*0630*/  @!P0 BRA `(.L_x_7) ;  /* 0x0000000000108947 */ /* 0x002fec0003800000 */
[----:B------:R-:W-:Y:S02]  /*0640*/  MOV R3, R19 ;  /* 0x0000001300037202 */ /* 0x000fe40000000f00 */
[----:B------:R-:W-:-:S07]  /*0650*/  MOV R23, 0x670 ;  /* 0x0000067000177802 */ /* 0x000fce0000000f00 */
[----:B------:R-:W-:Y:S05]  /*0660*/  CALL.REL.NOINC `($__internal_1_$__cuda_sm3x_div_rn_noftz_f32_slowpath) ;  /* 0x0000000400f07944 */ /* 0x000fea0003c00000 */
[----:B------:R-:W-:-:S07]  /*0670*/  IMAD.MOV.U32 R2, RZ, RZ, R0 ;  /* 0x000000ffff027224 */ /* 0x000fce00078e0000 */
.L_x_7:
[----:B------:R-:W-:Y:S05]  /*0680*/  BSYNC.RECONVERGENT B0 ;  /* 0x0000000000007941 */ /* 0x000fea0003800200 */
.L_x_6:
[----:B------:R-:W-:Y:S01]  /*0690*/  HFMA2 R3, -RZ, RZ, 1.875, 0 ;  /* 0x3f800000ff037431 */ /* 0x000fe200000001ff */
[----:B------:R-:W-:Y:S04]  /*06a0*/  BSSY.RECONVERGENT B0, `(.L_x_8) ;  /* 0x0000012000007945 */ /* 0x000fe80003800200 */
[C---:B------:R-:W-:Y:S01]  /*06b0*/  FFMA R0, R2.reuse, 0.25, R3 ;  /* 0x3e80000002007823 */ /* 0x040fe20000000003 */
[----:B------:R-:W-:-:S03]  /*06c0*/  FMUL R2, R2, R2 ;  /* 0x0000000202027220 */ /* 0x000fc60000400000 */
[----:B------:R-:W-:Y:S01]  /*06d0*/  FMUL R21, R0, R0 ;  /* 0x0000000000157220 */ /* 0x000fe20000400000 */
[----:B------:R-:W-:-:S03]  /*06e0*/  FMUL R3, R2, -0.0625 ;  /* 0xbd80000002037820 */ /* 0x000fc60000400000 */
[----:B------:R-:W0:Y:S01]  /*06f0*/  MUFU.RCP R16, R21 ;  /* 0x0000001500107308 */ /* 0x000e220000001000 */
[----:B------:R-:W-:-:S07]  /*0700*/  FFMA R0, R20, 0.5, R3 ;  /* 0x3f00000014007823 */ /* 0x000fce0000000003 */
[----:B------:R-:W1:Y:S01]  /*0710*/  FCHK P0, R0, R21 ;  /* 0x0000001500007302 */ /* 0x000e620000000000 */
[----:B0-----:R-:W-:-:S04]  /*0720*/  FFMA R19, -R21, R16, 1 ;  /* 0x3f80000015137423 */ /* 0x001fc80000000110 */
[----:B------:R-:W-:-:S04]  /*0730*/  FFMA R19, R16, R19, R16 ;  /* 0x0000001310137223 */ /* 0x000fc80000000010 */
[----:B------:R-:W-:-:S04]  /*0740*/  FFMA R2, R0, R19, RZ ;  /* 0x0000001300027223 */ /* 0x000fc800000000ff */
[----:B------:R-:W-:-:S04]  /*0750*/  FFMA R3, -R21, R2, R0 ;  /* 0x0000000215037223 */ /* 0x000fc80000000100 */
[----:B------:R-:W-:Y:S01]  /*0760*/  FFMA R2, R19, R3, R2 ;  /* 0x0000000313027223 */ /* 0x000fe20000000002 */
[----:B-1----:R-:W-:Y:S06]  /*0770*/  @!P0 BRA `(.L_x_9) ;  /* 0x0000000000108947 */ /* 0x002fec0003800000 */
[----:B------:R-:W-:Y:S01]  /*0780*/  IMAD.MOV.U32 R3, RZ, RZ, R21 ;  /* 0x000000ffff037224 */ /* 0x000fe200078e0015 */
[----:B------:R-:W-:-:S07]  /*0790*/  MOV R23, 0x7b0 ;  /* 0x000007b000177802 */ /* 0x000fce0000000f00 */
[----:B------:R-:W-:Y:S05]  /*07a0*/  CALL.REL.NOINC `($__internal_1_$__cuda_sm3x_div_rn_noftz_f32_slowpath) ;  /* 0x0000000400a07944 */ /* 0x000fea0003c00000 */
[----:B------:R-:W-:-:S07]  /*07b0*/  MOV R2, R0 ;  /* 0x0000000000027202 */ /* 0x000fce0000000f00 */
.L_x_9:
[----:B------:R-:W-:Y:S05]  /*07c0*/  BSYNC.RECONVERGENT B0 ;  /* 0x0000000000007941 */ /* 0x000fea0003800200 */
.L_x_8:
[----:B------:R-:W0:Y:S01]  /*07d0*/  MUFU.RCP R16, R15 ;  /* 0x0000000f00107308 */ /* 0x000e220000001000 */
[----:B------:R-:W-:Y:S01]  /*07e0*/  FADD R0, R2, -UR5 ;  /* 0x8000000502007e21 */ /* 0x000fe20008000000 */
[----:B------:R-:W-:Y:S06]  /*07f0*/  BSSY.RECONVERGENT B0, `(.L_x_10) ;  /* 0x000000c000007945 */ /* 0x000fec0003800200 */
        /* <DEDUP_REMOVED lines=11> */
.L_x_11:
[----:B------:R-:W-:Y:S05]  /*08b0*/  BSYNC.RECONVERGENT B0 ;  /* 0x0000000000007941 */ /* 0x000fea0003800200 */
.L_x_10:
[----:B------:R-:W-:Y:S01]  /*08c0*/  FADD R18, R2, 1 ;  /* 0x3f80000002127421 */ /* 0x000fe20000000000 */
[----:B------:R-:W-:Y:S03]  /*08d0*/  BSSY.RECONVERGENT B0, `(.L_x_12) ;  /* 0x000000d000007945 */ /* 0x000fe60003800200 */
[----:B------:R-:W-:-:S05]  /*08e0*/  VIADD R0, R18, 0x1800000 ;  /* 0x0180000012007836 */ /* 0x000fca0000000000 */
[----:B------:R-:W-:-:S04]  /*08f0*/  LOP3.LUT R0, R0, 0x7f800000, RZ, 0xc0, !PT ;  /* 0x7f80000000007812 */ /* 0x000fc800078ec0ff */
[----:B------:R-:W-:-:S13]  /*0900*/  ISETP.GT.U32.AND P0, PT, R0, 0x1ffffff, PT ;  /* 0x01ffffff0000780c */ /* 0x000fda0003f04070 */
[----:B------:R-:W-:Y:S05]  /*0910*/  @P0 BRA `(.L_x_13) ;  /* 0x0000000000100947 */ /* 0x000fea0003800000 */
[----:B------:R-:W-:-:S07]  /*0920*/  MOV R16, 0x940 ;  /* 0x0000094000107802 */ /* 0x000fce0000000f00 */
[----:B------:R-:W-:Y:S05]  /*0930*/  CALL.REL.NOINC `($__internal_0_$__cuda_sm20_rcp_rn_f32_slowpath) ;  /* 0x0000000000607944 */ /* 0x000fea0003c00000 */
[----:B------:R-:W-:Y:S01]  /*0940*/  MOV R3, R0 ;  /* 0x0000000000037202 */ /* 0x000fe20000000f00 */
[----:B------:R-:W-:Y:S06]  /*0950*/  BRA `(.L_x_14) ;  /* 0x0000000000107947 */ /* 0x000fec0003800000 */
.L_x_13:
[----:B------:R-:W0:Y:S02]  /*0960*/  MUFU.RCP R3, R18 ;  /* 0x0000001200037308 */ /* 0x000e240000001000 */
[----:B0-----:R-:W-:-:S04]  /*0970*/  FFMA R0, R18, R3, -1 ;  /* 0xbf80000012007423 */ /* 0x001fc80000000003 */
[----:B------:R-:W-:-:S04]  /*0980*/  FADD.FTZ R0, -R0, -RZ ;  /* 0x800000ff00007221 */ /* 0x000fc80000010100 */
[----:B------:R-:W-:-:S07]  /*0990*/  FFMA R3, R3, R0, R3 ;  /* 0x0000000003037223 */ /* 0x000fce0000000003 */
.L_x_14:
[----:B------:R-:W-:Y:S05]  /*09a0*/  BSYNC.RECONVERGENT B0 ;  /* 0x0000000000007941 */ /* 0x000fea0003800200 */
.L_x_12:
[----:B------:R-:W-:Y:S01]  /*09b0*/  FSETP.GEU.AND P0, PT, R3, RZ, PT ;  /* 0x000000ff0300720b */ /* 0x000fe20003f0e000 */
[----:B------:R0:W-:Y:S01]  /*09c0*/  STG.E desc[UR6][R10.64], R3 ;  /* 0x000000030a007986 */ /* 0x0001e2000c101906 */
[----:B------:R-:W-:Y:S11]  /*09d0*/  BSSY.RECONVERGENT B0, `(.L_x_15) ;  /* 0x0000006000007945 */ /* 0x000ff60003800200 */
[----:B------:R0:W-:Y:S01]  /*09e0*/  @!P0 STG.E desc[UR6][R10.64], RZ ;  /* 0x000000ff0a008986 */ /* 0x0001e2000c101906 */
[----:B------:R-:W-:Y:S05]  /*09f0*/  @!P0 BRA `(.L_x_16) ;  /* 0x00000000000c8947 */ /* 0x000fea0003800000 */
[----:B------:R-:W-:-:S13]  /*0a00*/  FSETP.GT.AND P0, PT, R3, 1, PT ;  /* 0x3f8000000300780b */ /* 0x000fda0003f04000 */
[----:B0-----:R-:W-:-:S05]  /*0a10*/  @P0 IMAD.MOV.U32 R3, RZ, RZ, 0x3f800000 ;  /* 0x3f800000ff030424 */ /* 0x001fca00078e00ff */
[----:B------:R1:W-:Y:S02]  /*0a20*/  @P0 STG.E desc[UR6][R10.64], R3 ;  /* 0x000000030a000986 */ /* 0x0003e4000c101906 */
.L_x_16:
[----:B------:R-:W-:Y:S05]  /*0a30*/  BSYNC.RECONVERGENT B0 ;  /* 0x0000000000007941 */ /* 0x000fea0003800200 */
.L_x_15:
[----:B------:R-:W-:Y:S01]  /*0a40*/  UIADD3 UR8, UP0, UPT, UR8, 0x4, URZ ;  /* 0x0000000408087890 */ /* 0x000fe2000ff1e0ff */
[----:B------:R-:W-:Y:S01]  /*0a50*/  IADD3 R17, PT, PT, R17, 0x1, RZ ;  /* 0x0000000111117810 */ /* 0x000fe20007ffe0ff */
[----:B------:R-:W-:Y:S02]  /*0a60*/  UIADD3 UR10, UP1, UPT, UR10, 0x4, URZ ;  /* 0x000000040a0a7890 */ /* 0x000fe4000ff3e0ff */
[----:B------:R-:W-:Y:S02]  /*0a70*/  UIADD3 UR4, UPT, UPT, UR4, 0x1, URZ ;  /* 0x0000000104047890 */ /* 0x000fe4000fffe0ff */
[----:B------:R-:W-:Y:S02]  /*0a80*/  UIADD3.X UR9, UPT, UPT, URZ, UR9, URZ, UP0, !UPT ;  /* 0x00000009ff097290 */ /* 0x000fe400087fe4ff */
[----:B------:R-:W-:Y:S01]  /*0a90*/  UIADD3.X UR11, UPT, UPT, URZ, UR11, URZ, UP1, !UPT ;  /* 0x0000000bff0b7290 */ /* 0x000fe20008ffe4ff */
[----:B------:R-:W-:Y:S11]  /*0aa0*/  @P2 BRA `(.L_x_17) ;  /* 0xfffffff400b82947 */ /* 0x000ff6000383ffff */
[----:B------:R-:W-:Y:S05]  /*0ab0*/  EXIT ;  /* 0x000000000000794d */ /* 0x000fea0003800000 */
        .weak           $__internal_0_$__cuda_sm20_rcp_rn_f32_slowpath
        .type           $__internal_0_$__cuda_sm20_rcp_rn_f32_slowpath,@function
        .size           $__internal_0_$__cuda_sm20_rcp_rn_f32_slowpath,($__internal_1_$__cuda_sm3x_div_rn_noftz_f32_slowpath - $__internal_0_$__cuda_sm20_rcp_rn_f32_slowpath)
$__internal_0_$__cuda_sm20_rcp_rn_f32_slowpath:
[----:B------:R-:W-:Y:S01]  /*0ac0*/  IMAD.SHL.U32 R2, R18, 0x2, RZ ;  /* 0x0000000212027824 */ /* 0x000fe200078e00ff */
[----:B------:R-:W-:Y:S01]  /*0ad0*/  BSSY.RECONVERGENT B1, `(.L_x_18) ;  /* 0x0000031000017945 */ /* 0x000fe20003800200 */
[----:B------:R-:W-:-:S03]  /*0ae0*/  MOV R0, R18 ;  /* 0x0000001200007202 */ /* 0x000fc60000000f00 */
[----:B------:R-:W-:-:S04]  /*0af0*/  SHF.R.U32.HI R2, RZ, 0x18, R2 ;  /* 0x00000018ff027819 */ /* 0x000fc80000011602 */
[----:B------:R-:W-:-:S13]  /*0b00*/  ISETP.NE.U32.AND P0, PT, R2, RZ, PT ;  /* 0x000000ff0200720c */ /* 0x000fda0003f05070 */
[----:B------:R-:W-:Y:S05]  /*0b10*/  @P0 BRA `(.L_x_19) ;  /* 0x0000000000280947 */ /* 0x000fea0003800000 */
[----:B------:R-:W-:-:S05]  /*0b20*/  IMAD.SHL.U32 R2, R0, 0x2, RZ ;  /* 0x0000000200027824 */ /* 0x000fca00078e00ff */
[----:B------:R-:W-:-:S13]  /*0b30*/  ISETP.NE.AND P0, PT, R2, RZ, PT ;  /* 0x000000ff0200720c */ /* 0x000fda0003f05270 */
[----:B------:R-:W-:Y:S01]  /*0b40*/  @P0 FFMA R18, R0, 1.84467440737095516160e+19, RZ ;  /* 0x5f80000000120823 */ /* 0x000fe200000000ff */
[----:B------:R-:W-:Y:S08]  /*0b50*/  @!P0 MUFU.RCP R3, R0 ;  /* 0x0000000000038308 */ /* 0x000ff00000001000 */
[----:B------:R-:W0:Y:S02]  /*0b60*/  @P0 MUFU.RCP R19, R18 ;  /* 0x0000001200130308 */ /* 0x000e240000001000 */
[----:B0-----:R-:W-:-:S04]  /*0b70*/  @P0 FFMA R2, R18, R19, -1 ;  /* 0xbf80000012020423 */ /* 0x001fc80000000013 */
[----:B------:R-:W-:-:S04]  /*0b80*/  @P0 FADD.FTZ R2, -R2, -RZ ;  /* 0x800000ff02020221 */ /* 0x000fc80000010100 */
[----:B------:R-:W-:-:S04]  /*0b90*/  @P0 FFMA R2, R19, R2, R19 ;  /* 0x0000000213020223 */ /* 0x000fc80000000013 */
[----:B------:R-:W-:Y:S01]  /*0ba0*/  @P0 FFMA R3, R2, 1.84467440737095516160e+19, RZ ;  /* 0x5f80000002030823 */ /* 0x000fe200000000ff */
[----:B------:R-:W-:Y:S06]  /*0bb0*/  BRA `(.L_x_20) ;  /* 0x0000000000887947 */ /* 0x000fec0003800000 */
.L_x_19:
[----:B------:R-:W-:-:S04]  /*0bc0*/  IADD3 R3, PT, PT, R2, -0xfd, RZ ;  /* 0xffffff0302037810 */ /* 0x000fc80007ffe0ff */
[----:B------:R-:W-:-:S13]  /*0bd0*/  ISETP.GT.U32.AND P0, PT, R3, 0x1, PT ;  /* 0x000000010300780c */ /* 0x000fda0003f04070 */
[----:B------:R-:W-:Y:S05]  /*0be0*/  @P0 BRA `(.L_x_21) ;  /* 0x0000000000780947 */ /* 0x000fea0003800000 */
[----:B------:R-:W-:Y:S01]  /*0bf0*/  LOP3.LUT R18, R0, 0x7fffff, RZ, 0xc0, !PT ;  /* 0x007fffff00127812 */ /* 0x000fe200078ec0ff */
[----:B------:R-:W-:-:S03]  /*0c00*/  IMAD.MOV.U32 R22, RZ, RZ, 0x3 ;  /* 0x00000003ff167424 */ /* 0x000fc600078e00ff */
[----:B------:R-:W-:Y:S02]  /*0c10*/  LOP3.LUT R18, R18, 0x3f800000, RZ, 0xfc, !PT ;  /* 0x3f80000012127812 */ /* 0x000fe400078efcff */
[----:B------:R-:W-:Y:S02]  /*0c20*/  SHF.L.U32 R23, R22, R3, RZ ;  /* 0x0000000316177219 */ /* 0x000fe400000006ff */
[----:B------:R-:W0:Y:S02]  /*0c30*/  MUFU.RCP R19, R18 ;  /* 0x0000001200137308 */ /* 0x000e240000001000 */
[----:B0-----:R-:W-:-:S04]  /*0c40*/  FFMA R20, R18, R19, -1 ;  /* 0xbf80000012147423 */ /* 0x001fc80000000013 */
[----:B------:R-:W-:-:S04]  /*0c50*/  FADD.FTZ R20, -R20, -RZ ;  /* 0x800000ff14147221 */ /* 0x000fc80000010100 */
[CCC-:B------:R-:W-:Y:S01]  /*0c60*/  FFMA.RM R21, R19.reuse, R20.reuse, R19.reuse ;  /* 0x0000001413157223 */ /* 0x1c0fe20000004013 */
[----:B------:R-:W-:-:S04]  /*0c70*/  FFMA.RP R20, R19, R20, R19 ;  /* 0x0000001413147223 */ /* 0x000fc80000008013 */
[C---:B------:R-:W-:Y:S02]  /*0c80*/  LOP3.LUT R19, R21.reuse, 0x7fffff, RZ, 0xc0, !PT ;  /* 0x007fffff15137812 */ /* 0x040fe400078ec0ff */
[----:B------:R-:W-:Y:S02]  /*0c90*/  FSETP.NEU.FTZ.AND P0, PT, R21, R20, PT ;  /* 0x000000141500720b */ /* 0x000fe40003f1d000 */
[----:B------:R-:W-:Y:S02]  /*0ca0*/  LOP3.LUT R20, R19, 0x800000, RZ, 0xfc, !PT ;  /* 0x0080000013147812 */ /* 0x000fe400078efcff */
[----:B------:R-:W-:Y:S02]  /*0cb0*/  SEL R19, RZ, 0xffffffff, !P0 ;  /* 0xffffffffff137807 */ /* 0x000fe40004000000 */
[----:B------:R-:W-:Y:S02]  /*0cc0*/  LOP3.LUT R18, R23, R20, RZ, 0xc0, !PT ;  /* 0x0000001417127212 */ /* 0x000fe400078ec0ff */
[----:B------:R-:W-:-:S02]  /*0cd0*/  IADD3 R19, PT, PT, -R19, RZ, RZ ;  /* 0x000000ff13137210 */ /* 0x000fc40007ffe1ff */
[-C--:B------:R-:W-:Y:S02]  /*0ce0*/  SHF.R.U32.HI R18, RZ, R3.reuse, R18 ;  /* 0x00000003ff127219 */ /* 0x080fe40000011612 */
[----:B------:R-:W-:Y:S02]  /*0cf0*/  LOP3.LUT P1, RZ, R19, R3, R20, 0xf8, !PT ;  /* 0x0000000313ff7212 */ /* 0x000fe4000782f814 */
[C---:B------:R-:W-:Y:S02]  /*0d00*/  LOP3.LUT P0, RZ, R18.reuse, 0x1, RZ, 0xc0, !PT ;  /* 0x0000000112ff7812 */ /* 0x040fe4000780c0ff */
[----:B------:R-:W-:-:S04]  /*0d10*/  LOP3.LUT P3, RZ, R18, 0x2, RZ, 0xc0, !PT ;  /* 0x0000000212ff7812 */ /* 0x000fc8000786c0ff */
[----:B------:R-:W-:Y:S02]  /*0d20*/  PLOP3.LUT P0, PT, P0, P1, P3, 0xe0, 0x0 ;  /* 0x000000000000781c */ /* 0x000fe40000703c30 */
[----:B------:R-:W-:Y:S02]  /*0d30*/  LOP3.LUT P1, RZ, R0, 0x7fffff, RZ, 0xc0, !PT ;  /* 0x007fffff00ff7812 */ /* 0x000fe4000782c0ff */
[----:B------:R-:W-:-:S05]  /*0d40*/  SEL R3, RZ, 0x1, !P0 ;  /* 0x00000001ff037807 */ /* 0x000fca0004000000 */
[----:B------:R-:W-:-:S05]  /*0d50*/  IMAD.MOV R3, RZ, RZ, -R3 ;  /* 0x000000ffff037224 */ /* 0x000fca00078e0a03 */
[----:B------:R-:W-:Y:S02]  /*0d60*/  ISETP.GE.AND P0, PT, R3, RZ, PT ;  /* 0x000000ff0300720c */ /* 0x000fe40003f06270 */
[----:B------:R-:W-:-:S04]  /*0d70*/  IADD3 R3, PT, PT, R2, -0xfc, RZ ;  /* 0xffffff0402037810 */ /* 0x000fc80007ffe0ff */
[----:B------:R-:W-:-:S07]  /*0d80*/  SHF.R.U32.HI R3, RZ, R3, R20 ;  /* 0x00000003ff037219 */ /* 0x000fce0000011614 */
[----:B------:R-:W-:-:S05]  /*0d90*/  @!P0 VIADD R3, R3, 0x1 ;  /* 0x0000000103038836 */ /* 0x000fca0000000000 */
[----:B------:R-:W-:-:S04]  /*0da0*/  @!P1 SHF.L.U32 R3, R3, 0x1, RZ ;  /* 0x0000000103039819 */ /* 0x000fc800000006ff */
[----:B------:R-:W-:Y:S01]  /*0db0*/  LOP3.LUT R3, R3, 0x80000000, R0, 0xf8, !PT ;  /* 0x8000000003037812 */ /* 0x000fe200078ef800 */
[----:B------:R-:W-:Y:S06]  /*0dc0*/  BRA `(.L_x_20) ;  /* 0x0000000000047947 */ /* 0x000fec0003800000 */
.L_x_21:
[----:B------:R0:W1:Y:S02]  /*0dd0*/  MUFU.RCP R3, R0 ;  /* 0x0000000000037308 */ /* 0x0000640000001000 */
.L_x_20:
[----:B------:R-:W-:Y:S05]  /*0de0*/  BSYNC.RECONVERGENT B1 ;  /* 0x0000000000017941 */ /* 0x000fea0003800200 */
.L_x_18:
[----:B01----:R-:W-:Y:S01]  /*0df0*/  IMAD.MOV.U32 R0, RZ, RZ, R3 ;  /* 0x000000ffff007224 */ /* 0x003fe200078e0003 */
[----:B------:R-:W-:Y:S01]  /*0e00*/  MOV R2, R16 ;  /* 0x0000001000027202 */ /* 0x000fe20000000f00 */
[----:B------:R-:W-:-:S04]  /*0e10*/  IMAD.MOV.U32 R3, RZ, RZ, 0x0 ;  /* 0x00000000ff037424 */ /* 0x000fc800078e00ff */
[----:B------:R-:W-:Y:S05]  /*0e20*/  RET.REL.NODEC R2 `(_Z5Loop1iPfPiS0_S0_S0_S_S_S_S_fS_) ;  /* 0xfffffff002747950 */ /* 0x000fea0003c3ffff */
        .weak           $__internal_1_$__cuda_sm3x_div_rn_noftz_f32_slowpath
        .type           $__internal_1_$__cuda_sm3x_div_rn_noftz_f32_slowpath,@function
        .size           $__internal_1_$__cuda_sm3x_div_rn_noftz_f32_slowpath,(.L_x_35 - $__internal_1_$__cuda_sm3x_div_rn_noftz_f32_slowpath)
$__internal_1_$__cuda_sm3x_div_rn_noftz_f32_slowpath:
[----:B------:R-:W-:Y:S01]  /*0e30*/  SHF.R.U32.HI R2, RZ, 0x17, R3 ;  /* 0x00000017ff027819 */ /* 0x000fe20000011603 */
[----:B------:R-:W-:Y:S01]  /*0e40*/  BSSY.RECONVERGENT B1, `(.L_x_22) ;  /* 0x0000062000017945 */ /* 0x000fe20003800200 */
[----:B------:R-:W-:Y:S02]  /*0e50*/  SHF.R.U32.HI R25, RZ, 0x17, R0 ;  /* 0x00000017ff197819 */ /* 0x000fe40000011600 */
[----:B------:R-:W-:Y:S02]  /*0e60*/  LOP3.LUT R2, R2, 0xff, RZ, 0xc0, !PT ;  /* 0x000000ff02027812 */ /* 0x000fe400078ec0ff */
[----:B------:R-:W-:Y:S02]  /*0e70*/  LOP3.LUT R25, R25, 0xff, RZ, 0xc0, !PT ;  /* 0x000000ff19197812 */ /* 0x000fe400078ec0ff */
[----:B------:R-:W-:-:S03]  /*0e80*/  IADD3 R27, PT, PT, R2, -0x1, RZ ;  /* 0xffffffff021b7810 */ /* 0x000fc60007ffe0ff */
[----:B------:R-:W-:Y:S01]  /*0e90*/  VIADD R26, R25, 0xffffffff ;  /* 0xffffffff191a7836 */ /* 0x000fe20000000000 */
[----:B------:R-:W-:-:S04]  /*0ea0*/  ISETP.GT.U32.AND P0, PT, R27, 0xfd, PT ;  /* 0x000000fd1b00780c */ /* 0x000fc80003f04070 */
[----:B------:R-:W-:-:S13]  /*0eb0*/  ISETP.GT.U32.OR P0, PT, R26, 0xfd, P0 ;  /* 0x000000fd1a00780c */ /* 0x000fda0000704470 */
[----:B------:R-:W-:Y:S01]  /*0ec0*/  @!P0 MOV R24, RZ ;  /* 0x000000ff00188202 */ /* 0x000fe20000000f00 */
[----:B------:R-:W-:Y:S06]  /*0ed0*/  @!P0 BRA `(.L_x_23) ;  /* 0x00000000005c8947 */ /* 0x000fec0003800000 */
[----:B------:R-:W-:Y:S02]  /*0ee0*/  FSETP.GTU.FTZ.AND P0, PT, |R0|, +INF , PT ;  /* 0x7f8000000000780b */ /* 0x000fe40003f1c200 */
[----:B------:R-:W-:-:S04]  /*0ef0*/  FSETP.GTU.FTZ.AND P1, PT, |R3|, +INF , PT ;  /* 0x7f8000000300780b */ /* 0x000fc80003f3c200 */
[----:B------:R-:W-:-:S13]  /*0f00*/  PLOP3.LUT P0, PT, P0, P1, PT, 0xf8, 0x8f ;  /* 0x00000000008f781c */ /* 0x000fda0000703f70 */
[----:B------:R-:W-:Y:S05]  /*0f10*/  @P0 BRA `(.L_x_24) ;  /* 0x00000004004c0947 */ /* 0x000fea0003800000 */
[----:B------:R-:W-:-:S13]  /*0f20*/  LOP3.LUT P0, RZ, R3, 0x7fffffff, R0, 0xc8, !PT ;  /* 0x7fffffff03ff7812 */ /* 0x000fda000780c800 */
[----:B------:R-:W-:Y:S05]  /*0f30*/  @!P0 BRA `(.L_x_25) ;  /* 0x00000004003c8947 */ /* 0x000fea0003800000 */
[C---:B------:R-:W-:Y:S02]  /*0f40*/  FSETP.NEU.FTZ.AND P3, PT, |R0|.reuse, +INF , PT ;  /* 0x7f8000000000780b */ /* 0x040fe40003f7d200 */
[----:B------:R-:W-:Y:S02]  /*0f50*/  FSETP.NEU.FTZ.AND P1, PT, |R3|, +INF , PT ;  /* 0x7f8000000300780b */ /* 0x000fe40003f3d200 */
[----:B------:R-:W-:-:S11]  /*0f60*/  FSETP.NEU.FTZ.AND P0, PT, |R0|, +INF , PT ;  /* 0x7f8000000000780b */ /* 0x000fd60003f1d200 */
[----:B------:R-:W-:Y:S05]  /*0f70*/  @!P1 BRA !P3, `(.L_x_25) ;  /* 0x00000004002c9947 */ /* 0x000fea0005800000 */
[----:B------:R-:W-:-:S04]  /*0f80*/  LOP3.LUT P3, RZ, R0, 0x7fffffff, RZ, 0xc0, !PT ;  /* 0x7fffffff00ff7812 */ /* 0x000fc8000786c0ff */
[----:B------:R-:W-:-:S13]  /*0f90*/  PLOP3.LUT P1, PT, P1, P3, PT, 0x2f, 0xf2 ;  /* 0x0000000000f2781c */ /* 0x000fda0000f26577 */
[----:B------:R-:W-:Y:S05]  /*0fa0*/  @P1 BRA `(.L_x_26) ;  /* 0x0000000400181947 */ /* 0x000fea0003800000 */
[----:B------:R-:W-:-:S04]  /*0fb0*/  LOP3.LUT P1, RZ, R3, 0x7fffffff, RZ, 0xc0, !PT ;  /* 0x7fffffff03ff7812 */ /* 0x000fc8000782c0ff */
[----:B------:R-:W-:-:S13]  /*0fc0*/  PLOP3.LUT P0, PT, P0, P1, PT, 0x2f, 0xf2 ;  /* 0x0000000000f2781c */ /* 0x000fda0000702577 */
[----:B------:R-:W-:Y:S05]  /*0fd0*/  @P0 BRA `(.L_x_27) ;  /* 0x0000000400000947 */ /* 0x000fea0003800000 */
[----:B------:R-:W-:Y:S02]  /*0fe0*/  ISETP.GE.AND P0, PT, R26, RZ, PT ;  /* 0x000000ff1a00720c */ /* 0x000fe40003f06270 */
[----:B------:R-:W-:-:S11]  /*0ff0*/  ISETP.GE.AND P1, PT, R27, RZ, PT ;  /* 0x000000ff1b00720c */ /* 0x000fd60003f26270 */
[----:B------:R-:W-:Y:S01]  /*1000*/  @P0 IMAD.MOV.U32 R24, RZ, RZ, RZ ;  /* 0x000000ffff180224 */ /* 0x000fe200078e00ff */
[----:B------:R-:W-:Y:S01]  /*1010*/  @!P0 MOV R24, 0xffffffc0 ;  /* 0xffffffc000188802 */ /* 0x000fe20000000f00 */
[----:B------:R-:W-:Y:S01]  /*1020*/  @!P0 FFMA R0, R0, 1.84467440737095516160e+19, RZ ;  /* 0x5f80000000008823 */ /* 0x000fe200000000ff */
[----:B------:R-:W-:-:S03]  /*1030*/  @!P1 FFMA R3, R3, 1.84467440737095516160e+19, RZ ;  /* 0x5f80000003039823 */ /* 0x000fc600000000ff */
[----:B------:R-:W-:-:S07]  /*1040*/  @!P1 VIADD R24, R24, 0x40 ;  /* 0x0000004018189836 */ /* 0x000fce0000000000 */
.L_x_23:
[----:B------:R-:W-:Y:S01]  /*1050*/  LEA R26, R2, 0xc0800000, 0x17 ;  /* 0xc0800000021a7811 */ /* 0x000fe200078eb8ff */
[----:B------:R-:W-:Y:S01]  /*1060*/  VIADD R25, R25, 0xffffff81 ;  /* 0xffffff8119197836 */ /* 0x000fe20000000000 */
[----:B------:R-:W-:Y:S02]  /*1070*/  BSSY.RECONVERGENT B2, `(.L_x_28) ;  /* 0x0000035000027945 */ /* 0x000fe40003800200 */
[----:B------:R-:W-:Y:S01]  /*1080*/  IADD3 R28, PT, PT, -R26, R3, RZ ;  /* 0x000000031a1c7210 */ /* 0x000fe20007ffe1ff */
[C---:B------:R-:W-:Y:S01]  /*1090*/  IMAD R0, R25.reuse, -0x800000, R0 ;  /* 0xff80000019007824 */ /* 0x040fe200078e0200 */
[----:B------:R-:W-:Y:S02]  /*10a0*/  IADD3 R25, PT, PT, R25, 0x7f, -R2 ;  /* 0x0000007f19197810 */ /* 0x000fe40007ffe802 */
[----:B------:R-:W0:Y:S01]  /*10b0*/  MUFU.RCP R26, R28 ;  /* 0x0000001c001a7308 */ /* 0x000e220000001000 */
[----:B------:R-:W-:Y:S01]  /*10c0*/  FADD.FTZ R27, -R28, -RZ ;  /* 0x800000ff1c1b7221 */ /* 0x000fe20000010100 */
[----:B------:R-:W-:-:S03]  /*10d0*/  IADD3 R25, PT, PT, R25, R24, RZ ;  /* 0x0000001819197210 */ /* 0x000fc60007ffe0ff */
[----:B0-----:R-:W-:-:S04]  /*10e0*/  FFMA R3, R26, R27, 1 ;  /* 0x3f8000001a037423 */ /* 0x001fc8000000001b */
[----:B------:R-:W-:-:S04]  /*10f0*/  FFMA R3, R26, R3, R26 ;  /* 0x000000031a037223 */ /* 0x000fc8000000001a */
[----:B------:R-:W-:-:S04]  /*1100*/  FFMA R26, R0, R3, RZ ;  /* 0x00000003001a7223 */ /* 0x000fc800000000ff */
[----:B------:R-:W-:-:S04]  /*1110*/  FFMA R29, R27, R26, R0 ;  /* 0x0000001a1b1d7223 */ /* 0x000fc80000000000 */
[----:B------:R-:W-:-:S04]  /*1120*/  FFMA R26, R3, R29, R26 ;  /* 0x0000001d031a7223 */ /* 0x000fc8000000001a */
[----:B------:R-:W-:-:S04]  /*1130*/  FFMA R27, R27, R26, R0 ;  /* 0x0000001a1b1b7223 */ /* 0x000fc80000000000 */
[----:B------:R-:W-:-:S05]  /*1140*/  FFMA R0, R3, R27, R26 ;  /* 0x0000001b03007223 */ /* 0x000fca000000001a */
[----:B------:R-:W-:-:S04]  /*1150*/  SHF.R.U32.HI R2, RZ, 0x17, R0 ;  /* 0x00000017ff027819 */ /* 0x000fc80000011600 */
[----:B------:R-:W-:-:S05]  /*1160*/  LOP3.LUT R2, R2, 0xff, RZ, 0xc0, !PT ;  /* 0x000000ff02027812 */ /* 0x000fca00078ec0ff */
[----:B------:R-:W-:-:S05]  /*1170*/  IMAD.IADD R2, R2, 0x1, R25 ;  /* 0x0000000102027824 */ /* 0x000fca00078e0219 */
[----:B------:R-:W-:-:S04]  /*1180*/  IADD3 R24, PT, PT, R2, -0x1, RZ ;  /* 0xffffffff02187810 */ /* 0x000fc80007ffe0ff */
[----:B------:R-:W-:-:S13]  /*1190*/  ISETP.GE.U32.AND P0, PT, R24, 0xfe, PT ;  /* 0x000000fe1800780c */ /* 0x000fda0003f06070 */
[----:B------:R-:W-:Y:S05]  /*11a0*/  @!P0 BRA `(.L_x_29) ;  /* 0x0000000000808947 */ /* 0x000fea0003800000 */
[----:B------:R-:W-:-:S13]  /*11b0*/  ISETP.GT.AND P0, PT, R2, 0xfe, PT ;  /* 0x000000fe0200780c */ /* 0x000fda0003f04270 */
[----:B------:R-:W-:Y:S05]  /*11c0*/  @P0 BRA `(.L_x_30) ;  /* 0x00000000006c0947 */ /* 0x000fea0003800000 */
[----:B------:R-:W-:-:S13]  /*11d0*/  ISETP.GE.AND P0, PT, R2, 0x1, PT ;  /* 0x000000010200780c */ /* 0x000fda0003f06270 */
[----:B------:R-:W-:Y:S05]  /*11e0*/  @P0 BRA `(.L_x_31) ;  /* 0x0000000000740947 */ /* 0x000fea0003800000 */
[----:B------:R-:W-:Y:S02]  /*11f0*/  ISETP.GE.AND P0, PT, R2, -0x18, PT ;  /* 0xffffffe80200780c */ /* 0x000fe40003f06270 */
[----:B------:R-:W-:-:S11]  /*1200*/  LOP3.LUT R0, R0, 0x80000000, RZ, 0xc0, !PT ;  /* 0x8000000000007812 */ /* 0x000fd600078ec0ff */
[----:B------:R-:W-:Y:S05]  /*1210*/  @!P0 BRA `(.L_x_31) ;  /* 0x0000000000688947 */ /* 0x000fea0003800000 */
[CCC-:B------:R-:W-:Y:S01]  /*1220*/  FFMA.RZ R24, R3.reuse, R27.reuse, R26.reuse ;  /* 0x0000001b03187223 */ /* 0x1c0fe2000000c01a */
[C---:B------:R-:W-:Y:S02]  /*1230*/  ISETP.NE.AND P3, PT, R2.reuse, RZ, PT ;  /* 0x000000ff0200720c */ /* 0x040fe40003f65270 */
[----:B------:R-:W-:Y:S02]  /*1240*/  ISETP.NE.AND P1, PT, R2, RZ, PT ;  /* 0x000000ff0200720c */ /* 0x000fe40003f25270 */
[----:B------:R-:W-:Y:S01]  /*1250*/  LOP3.LUT R25, R24, 0x7fffff, RZ, 0xc0, !PT ;  /* 0x007fffff18197812 */ /* 0x000fe200078ec0ff */
[CCC-:B------:R-:W-:Y:S01]  /*1260*/  FFMA.RP R24, R3.reuse, R27.reuse, R26.reuse ;  /* 0x0000001b03187223 */ /* 0x1c0fe2000000801a */
[----:B------:R-:W-:Y:S01]  /*1270*/  FFMA.RM R3, R3, R27, R26 ;  /* 0x0000001b03037223 */ /* 0x000fe2000000401a */
[C---:B------:R-:W-:Y:S01]  /*1280*/  VIADD R26, R2.reuse, 0x20 ;  /* 0x00000020021a7836 */ /* 0x040fe20000000000 */
[----:B------:R-:W-:Y:S02]  /*1290*/  LOP3.LUT R25, R25, 0x800000, RZ, 0xfc, !PT ;  /* 0x0080000019197812 */ /* 0x000fe400078efcff */
[----:B------:R-:W-:-:S02]  /*12a0*/  IADD3 R2, PT, PT, -R2, RZ, RZ ;  /* 0x000000ff02027210 */ /* 0x000fc40007ffe1ff */
[----:B------:R-:W-:Y:S02]  /*12b0*/  SHF.L.U32 R26, R25, R26, RZ ;  /* 0x0000001a191a7219 */ /* 0x000fe400000006ff */
[----:B------:R-:W-:Y:S02]  /*12c0*/  FSETP.NEU.FTZ.AND P0, PT, R24, R3, PT ;  /* 0x000000031800720b */ /* 0x000fe40003f1d000 */
[----:B------:R-:W-:Y:S02]  /*12d0*/  SEL R2, R2, RZ, P3 ;  /* 0x000000ff02027207 */ /* 0x000fe40001800000 */
[----:B------:R-:W-:Y:S02]  /*12e0*/  ISETP.NE.AND P1, PT, R26, RZ, P1 ;  /* 0x000000ff1a00720c */ /* 0x000fe40000f25270 */
[----:B------:R-:W-:Y:S02]  /*12f0*/  SHF.R.U32.HI R2, RZ, R2, R25 ;  /* 0x00000002ff027219 */ /* 0x000fe40000011619 */
[----:B------:R-:W-:-:S02]  /*1300*/  PLOP3.LUT P0, PT, P0, P1, PT, 0xf8, 0x8f ;  /* 0x00000000008f781c */ /* 0x000fc40000703f70 */
[----:B------:R-:W-:Y:S02]  /*1310*/  SHF.R.U32.HI R24, RZ, 0x1, R2 ;  /* 0x00000001ff187819 */ /* 0x000fe40000011602 */
[----:B------:R-:W-:-:S04]  /*1320*/  SEL R3, RZ, 0x1, !P0 ;  /* 0x00000001ff037807 */ /* 0x000fc80004000000 */
[----:B------:R-:W-:-:S04]  /*1330*/  LOP3.LUT R3, R3, 0x1, R24, 0xf8, !PT ;  /* 0x0000000103037812 */ /* 0x000fc800078ef818 */
[----:B------:R-:W-:-:S04]  /*1340*/  LOP3.LUT R3, R3, R2, RZ, 0xc0, !PT ;  /* 0x0000000203037212 */ /* 0x000fc800078ec0ff */
[----:B------:R-:W-:-:S04]  /*1350*/  IADD3 R3, PT, PT, R24, R3, RZ ;  /* 0x0000000318037210 */ /* 0x000fc80007ffe0ff */
[----:B------:R-:W-:Y:S01]  /*1360*/  LOP3.LUT R0, R3, R0, RZ, 0xfc, !PT ;  /* 0x0000000003007212 */ /* 0x000fe200078efcff */
[----:B------:R-:W-:Y:S06]  /*1370*/  BRA `(.L_x_31) ;  /* 0x0000000000107947 */ /* 0x000fec0003800000 */
.L_x_30:
[----:B------:R-:W-:-:S04]  /*1380*/  LOP3.LUT R0, R0, 0x80000000, RZ, 0xc0, !PT ;  /* 0x8000000000007812 */ /* 0x000fc800078ec0ff */
[----:B------:R-:W-:Y:S01]  /*1390*/  LOP3.LUT R0, R0, 0x7f800000, RZ, 0xfc, !PT ;  /* 0x7f80000000007812 */ /* 0x000fe200078efcff */
[----:B------:R-:W-:Y:S06]  /*13a0*/  BRA `(.L_x_31) ;  /* 0x0000000000047947 */ /* 0x000fec0003800000 */
.L_x_29:
[----:B------:R-:W-:-:S07]  /*13b0*/  IMAD R0, R25, 0x800000, R0 ;  /* 0x0080000019007824 */ /* 0x000fce00078e0200 */
.L_x_31:
[----:B------:R-:W-:Y:S05]  /*13c0*/  BSYNC.RECONVERGENT B2 ;  /* 0x0000000000027941 */ /* 0x000fea0003800200 */
.L_x_28:
[----:B------:R-:W-:Y:S05]  /*13d0*/  BRA `(.L_x_32) ;  /* 0x0000000000207947 */ /* 0x000fea0003800000 */
.L_x_27:
[----:B------:R-:W-:-:S04]  /*13e0*/  LOP3.LUT R0, R3, 0x80000000, R0, 0x48, !PT ;  /* 0x8000000003007812 */ /* 0x000fc800078e4800 */
[----:B------:R-:W-:Y:S01]  /*13f0*/  LOP3.LUT R0, R0, 0x7f800000, RZ, 0xfc, !PT ;  /* 0x7f80000000007812 */ /* 0x000fe200078efcff */
[----:B------:R-:W-:Y:S06]  /*1400*/  BRA `(.L_x_32) ;  /* 0x0000000000147947 */ /* 0x000fec0003800000 */
.L_x_26:
[----:B------:R-:W-:Y:S01]  /*1410*/  LOP3.LUT R0, R3, 0x80000000, R0, 0x48, !PT ;  /* 0x8000000003007812 */ /* 0x000fe200078e4800 */
[----:B------:R-:W-:Y:S06]  /*1420*/  BRA `(.L_x_32) ;  /* 0x00000000000c7947 */ /* 0x000fec0003800000 */
.L_x_25:
[----:B------:R-:W0:Y:S01]  /*1430*/  MUFU.RSQ R0, -QNAN ;  /* 0xffc0000000007908 */ /* 0x000e220000001400 */
[----:B------:R-:W-:Y:S05]  /*1440*/  BRA `(.L_x_32) ;  /* 0x0000000000047947 */ /* 0x000fea0003800000 */
.L_x_24:
[----:B------:R-:W-:-:S07]  /*1450*/  FADD.FTZ R0, R0, R3 ;  /* 0x0000000300007221 */ /* 0x000fce0000010000 */
.L_x_32:
[----:B------:R-:W-:Y:S05]  /*1460*/  BSYNC.RECONVERGENT B1 ;  /* 0x0000000000017941 */ /* 0x000fea0003800200 */
.L_x_22:
[----:B------:R-:W-:Y:S01]  /*1470*/  HFMA2 R3, -RZ, RZ, 0, 0 ;  /* 0x00000000ff037431 */ /* 0x000fe200000001ff */
[----:B------:R-:W-:-:S04]  /*1480*/  MOV R2, R23 ;  /* 0x0000001700027202 */ /* 0x000fc80000000f00 */
[----:B0-----:R-:W-:Y:S05]  /*1490*/  RET.REL.NODEC R2 `(_Z5Loop1iPfPiS0_S0_S0_S_S_S_S_fS_) ;  /* 0xffffffe802d87950 */ /* 0x001fea0003c3ffff */
.L_x_33:
        /* <DEDUP_REMOVED lines=14> */
.L_x_35:


//--------------------- .nv.shared.reserved.0     --------------------------
	.section	.nv.shared.reserved.0,"aw",@nobits
	.weak		__nv_reservedSMEM_offset_0_alias
	.size		__nv_reservedSMEM_offset_0_alias, 0, 64
	.other		__nv_reservedSMEM_offset_0_alias,@"STO_CUDA_RESERVED_SHARED STV_DEFAULT"
__nv_reservedSMEM_offset_0_alias:
	.zero		0
	.zero		64


//--------------------- .nv.constant0._Z5Loop2iPfS_PiS0_S_S_S_S_f --------------------------
	.section	.nv.constant0._Z5Loop2iPfS_PiS0_S_S_S_S_f,"a",@progbits
	.sectionflags	@""
	.align	4
.nv.constant0._Z5Loop2iPfS_PiS0_S_S_S_S_f:
	.zero		972


//--------------------- .nv.constant0._Z5Loop1iPfPiS0_S0_S0_S_S_S_S_fS_ --------------------------
	.section	.nv.constant0._Z5Loop1iPfPiS0_S0_S0_S_S_S_S_fS_,"a",@progbits
	.sectionflags	@""
	.align	4
.nv.constant0._Z5Loop1iPfPiS0_S0_S0_S_S_S_S_fS_:
	.zero		992


//--------------------- SYMBOLS --------------------------

	.type		.nv.reservedSmem.offset0,@object
	.size		.nv.reservedSmem.offset0,0x4
